	.target	sm_90a

	.elftype	@"ET_EXEC"


//--------------------- .note.nv.tkinfo           --------------------------
	.section	.note.nv.tkinfo,"",@"SHT_NOTE"
	.sectionflags	@"SHF_NOTE_NV_TKINFO"
	.tkinfo
        /*0018*/ 	.word	0x00000002
        /*0030*/ 	.string	""
        /*0030*/ 	.string	"ptxas"
        /*0030*/ 	.string	"Cuda compilation tools, release 13.0, V13.0.88"
        /*0030*/ 	.string	"Build cuda_13.0.r13.0/compiler.36424714_0"
        /*0030*/ 	.string	"-arch sm_90a -m 64 "



//--------------------- .note.nv.cuinfo           --------------------------
	.section	.note.nv.cuinfo,"",@"SHT_NOTE"
	.sectionflags	@"SHF_NOTE_NV_CUINFO"
        /*0018*/ 	.short	0x0002
        /*001a*/ 	.short	0x005a
        /*001c*/ 	.short	0x0082
	.zero		2


//--------------------- .nv.info                  --------------------------
	.section	.nv.info,"",@"SHT_CUDA_INFO"
	.align	4


	//----- nvinfo : EIATTR_REGCOUNT
	.align		4
        /*0000*/ 	.byte	0x04, 0x2f
        /*0002*/ 	.short	(.L_15 - .L_14)
	.align		4
.L_14:
        /*0004*/ 	.word	index@(_ZN7cutlass13device_kernelINS_4gemm6kernel13GemmUniversalIN4cute5tupleIJiiiiEEENS1_10collective13CollectiveMmaINS1_34MainloopSm90TmaGmmaWarpSpecializedILi15ENS5_IJNS4_1CILi1EEESB_SB_EEENS1_32KernelTmaWarpSpecializedPingpongEEENS5_IJNSA_ILi64EEENSA_ILi176EEENSA_ILi32EEEEEENS_6half_tENS5_IJlSB_lEEESJ_SK_NS4_8TiledMMAINS4_8MMA_AtomIJNS4_4SM904GMMA25MMA_64x16x16_F32F16F16_SSILNSO_5MajorE0ELSQ_0ELNSO_7ScaleInE1ELSR_1EEEEEENS4_6LayoutISC_NS5_IJNSA_ILi0EEESV_SV_EEEEENS5_IJNS4_10UnderscoreESY_SY_EEEEENS4_13SM90_TMA_LOADENS4_14ComposedLayoutINS4_7SwizzleILi2ELi4ELi3EEENS4_18smem_ptr_flag_bitsILi16EEENSU_INS5_IJNSA_ILi8EEESH_EEENS5_IJSH_SB_EEEEEEEvNS4_8identityES11_S1B_vS1C_EENS_8epilogue10collective6detail29Sm90TmaWarpSpecializedAdapterINS1F_15DefaultEpilogueISJ_SK_SK_NS1E_6thread17LinearCombinationISJ_Li1EffLNS1J_9ScaleType4KindE0ELNS_15FloatRoundStyleE2ESJ_EENS1_15EpilogueDefaultEEEEEvvEEEEvNT_6ParamsE)
        /*0008*/ 	.word	0x000000a8


	//----- nvinfo : EIATTR_FRAME_SIZE
	.align		4
.L_15:
        /*000c*/ 	.byte	0x04, 0x11
        /*000e*/ 	.short	(.L_17 - .L_16)
	.align		4
.L_16:
        /*0010*/ 	.word	index@(_ZN7cutlass13device_kernelINS_4gemm6kernel13GemmUniversalIN4cute5tupleIJiiiiEEENS1_10collective13CollectiveMmaINS1_34MainloopSm90TmaGmmaWarpSpecializedILi15ENS5_IJNS4_1CILi1EEESB_SB_EEENS1_32KernelTmaWarpSpecializedPingpongEEENS5_IJNSA_ILi64EEENSA_ILi176EEENSA_ILi32EEEEEENS_6half_tENS5_IJlSB_lEEESJ_SK_NS4_8TiledMMAINS4_8MMA_AtomIJNS4_4SM904GMMA25MMA_64x16x16_F32F16F16_SSILNSO_5MajorE0ELSQ_0ELNSO_7ScaleInE1ELSR_1EEEEEENS4_6LayoutISC_NS5_IJNSA_ILi0EEESV_SV_EEEEENS5_IJNS4_10UnderscoreESY_SY_EEEEENS4_13SM90_TMA_LOADENS4_14ComposedLayoutINS4_7SwizzleILi2ELi4ELi3EEENS4_18smem_ptr_flag_bitsILi16EEENSU_INS5_IJNSA_ILi8EEESH_EEENS5_IJSH_SB_EEEEEEEvNS4_8identityES11_S1B_vS1C_EENS_8epilogue10collective6detail29Sm90TmaWarpSpecializedAdapterINS1F_15DefaultEpilogueISJ_SK_SK_NS1E_6thread17LinearCombinationISJ_Li1EffLNS1J_9ScaleType4KindE0ELNS_15FloatRoundStyleE2ESJ_EENS1_15EpilogueDefaultEEEEEvvEEEEvNT_6ParamsE)
        /*0014*/ 	.word	0x00000008


	//----- nvinfo : EIATTR_MIN_STACK_SIZE
	.align		4
.L_17:
        /*0018*/ 	.byte	0x04, 0x12
        /*001a*/ 	.short	(.L_19 - .L_18)
	.align		4
.L_18:
        /*001c*/ 	.word	index@(_ZN7cutlass13device_kernelINS_4gemm6kernel13GemmUniversalIN4cute5tupleIJiiiiEEENS1_10collective13CollectiveMmaINS1_34MainloopSm90TmaGmmaWarpSpecializedILi15ENS5_IJNS4_1CILi1EEESB_SB_EEENS1_32KernelTmaWarpSpecializedPingpongEEENS5_IJNSA_ILi64EEENSA_ILi176EEENSA_ILi32EEEEEENS_6half_tENS5_IJlSB_lEEESJ_SK_NS4_8TiledMMAINS4_8MMA_AtomIJNS4_4SM904GMMA25MMA_64x16x16_F32F16F16_SSILNSO_5MajorE0ELSQ_0ELNSO_7ScaleInE1ELSR_1EEEEEENS4_6LayoutISC_NS5_IJNSA_ILi0EEESV_SV_EEEEENS5_IJNS4_10UnderscoreESY_SY_EEEEENS4_13SM90_TMA_LOADENS4_14ComposedLayoutINS4_7SwizzleILi2ELi4ELi3EEENS4_18smem_ptr_flag_bitsILi16EEENSU_INS5_IJNSA_ILi8EEESH_EEENS5_IJSH_SB_EEEEEEEvNS4_8identityES11_S1B_vS1C_EENS_8epilogue10collective6detail29Sm90TmaWarpSpecializedAdapterINS1F_15DefaultEpilogueISJ_SK_SK_NS1E_6thread17LinearCombinationISJ_Li1EffLNS1J_9ScaleType4KindE0ELNS_15FloatRoundStyleE2ESJ_EENS1_15EpilogueDefaultEEEEEvvEEEEvNT_6ParamsE)
        /*0020*/ 	.word	0x00000008
.L_19:


//--------------------- .nv.compat                --------------------------
	.section	.nv.compat,"",@"SHT_CUDA_COMPAT_INFO"
	.align	4
        /*0000*/ 	.byte	0x02, 0x09, 0x01, 0x00, 0x02, 0x02, 0x04, 0x00, 0x02, 0x05, 0x05, 0x00, 0x03, 0x07, 0x01, 0x01
        /*0010*/ 	.byte	0x02, 0x03, 0x01, 0x00, 0x02, 0x06, 0x01, 0x00, 0x04, 0x0b, 0x08, 0x00, 0x00, 0x00, 0x00, 0x00
        /*0020*/ 	.byte	0x00, 0x00, 0x00, 0x00


//--------------------- .nv.info._ZN7cutlass13device_kernelINS_4gemm6kernel13GemmUniversalIN4cute5tupleIJiiiiEEENS1_10collective13CollectiveMmaINS1_34MainloopSm90TmaGmmaWarpSpecializedILi15ENS5_IJNS4_1CILi1EEESB_SB_EEENS1_32KernelTmaWarpSpecializedPingpongEEENS5_IJNSA_ILi64EEENSA_ILi176EEENSA_ILi32EEEEEENS_6half_tENS5_IJlSB_lEEESJ_SK_NS4_8TiledMMAINS4_8MMA_AtomIJNS4_4SM904GMMA25MMA_64x16x16_F32F16F16_SSILNSO_5MajorE0ELSQ_0ELNSO_7ScaleInE1ELSR_1EEEEEENS4_6LayoutISC_NS5_IJNSA_ILi0EEESV_SV_EEEEENS5_IJNS4_10UnderscoreESY_SY_EEEEENS4_13SM90_TMA_LOADENS4_14ComposedLayoutINS4_7SwizzleILi2ELi4ELi3EEENS4_18smem_ptr_flag_bitsILi16EEENSU_INS5_IJNSA_ILi8EEESH_EEENS5_IJSH_SB_EEEEEEEvNS4_8identityES11_S1B_vS1C_EENS_8epilogue10collective6detail29Sm90TmaWarpSpecializedAdapterINS1F_15DefaultEpilogueISJ_SK_SK_NS1E_6thread17LinearCombinationISJ_Li1EffLNS1J_9ScaleType4KindE0ELNS_15FloatRoundStyleE2ESJ_EENS1_15EpilogueDefaultEEEEEvvEEEEvNT_6ParamsE --------------------------
	.section	.nv.info._ZN7cutlass13device_kernelINS_4gemm6kernel13GemmUniversalIN4cute5tupleIJiiiiEEENS1_10collective13CollectiveMmaINS1_34MainloopSm90TmaGmmaWarpSpecializedILi15ENS5_IJNS4_1CILi1EEESB_SB_EEENS1_32KernelTmaWarpSpecializedPingpongEEENS5_IJNSA_ILi64EEENSA_ILi176EEENSA_ILi32EEEEEENS_6half_tENS5_IJlSB_lEEESJ_SK_NS4_8TiledMMAINS4_8MMA_AtomIJNS4_4SM904GMMA25MMA_64x16x16_F32F16F16_SSILNSO_5MajorE0ELSQ_0ELNSO_7ScaleInE1ELSR_1EEEEEENS4_6LayoutISC_NS5_IJNSA_ILi0EEESV_SV_EEEEENS5_IJNS4_10UnderscoreESY_SY_EEEEENS4_13SM90_TMA_LOADENS4_14ComposedLayoutINS4_7SwizzleILi2ELi4ELi3EEENS4_18smem_ptr_flag_bitsILi16EEENSU_INS5_IJNSA_ILi8EEESH_EEENS5_IJSH_SB_EEEEEEEvNS4_8identityES11_S1B_vS1C_EENS_8epilogue10collective6detail29Sm90TmaWarpSpecializedAdapterINS1F_15DefaultEpilogueISJ_SK_SK_NS1E_6thread17LinearCombinationISJ_Li1EffLNS1J_9ScaleType4KindE0ELNS_15FloatRoundStyleE2ESJ_EENS1_15EpilogueDefaultEEEEEvvEEEEvNT_6ParamsE,"",@"SHT_CUDA_INFO"
	.sectionflags	@""
	.align	4


	//----- nvinfo : EIATTR_CUDA_API_VERSION
	.align		4
        /*0000*/ 	.byte	0x04, 0x37
        /*0002*/ 	.short	(.L_21 - .L_20)
.L_20:
        /*0004*/ 	.word	0x00000082


	//----- nvinfo : EIATTR_KPARAM_INFO
	.align		4
.L_21:
        /*0008*/ 	.byte	0x04, 0x17
        /*000a*/ 	.short	(.L_23 - .L_22)
.L_22:
        /*000c*/ 	.word	0x00000000
        /*0010*/ 	.short	0x0000
        /*0012*/ 	.short	0x0070
        /*0014*/ 	.byte	0x00, 0xf0, 0x01, 0x10


	//----- nvinfo : EIATTR_SPARSE_MMA_MASK
	.align		4
.L_23:
        /*0018*/ 	.byte	0x03, 0x50
        /*001a*/ 	.short	0x0000


	//----- nvinfo : EIATTR_MAXREG_COUNT
	.align		4
        /*001c*/ 	.byte	0x03, 0x1b
        /*001e*/ 	.short	0x00a8


	//----- nvinfo : EIATTR_NUM_BARRIERS
	.align		4
        /*0020*/ 	.byte	0x02, 0x4c
        /*0022*/ 	.byte	0x01
	.zero		1


	//----- nvinfo : EIATTR_EXTERNS
	.align		4
        /*0024*/ 	.byte	0x04, 0x0f
        /*0026*/ 	.short	(.L_25 - .L_24)


	//   ....[0]....
	.align		4
.L_24:
        /*0028*/ 	.word	index@(__assertfail)


	//----- nvinfo : EIATTR_ANNOTATIONS
	.align		4
.L_25:
        /*002c*/ 	.byte	0x04, 0x55
        /*002e*/ 	.short	(.L_27 - .L_26)


	//   ....[0]....
.L_26:
        /*0030*/ 	.word	0x00000001
        /*0034*/ 	.byte	0x60, 0x0c, 0x00, 0x00, 0x01, 0x00, 0x00, 0x00, 0xd0, 0x8b, 0x00, 0x00, 0x01, 0x00, 0x00, 0x00
        /*0044*/ 	.byte	0xe0, 0x97, 0x00, 0x00


	//----- nvinfo : EIATTR_MERCURY_ISA_VERSION
	.align		4
.L_27:
        /*0048*/ 	.byte	0x03, 0x5f
        /*004a*/ 	.short	0x0101


	//----- nvinfo : EIATTR_INT_WARP_WIDE_INSTR_OFFSETS
	.align		4
        /*004c*/ 	.byte	0x04, 0x31
        /*004e*/ 	.short	(.L_29 - .L_28)


	//   ....[0]....
.L_28:
        /*0050*/ 	.word	0x00000570


	//   ....[1]....
        /*0054*/ 	.word	0x00000590


	//   ....[2]....
        /*0058*/ 	.word	0x00000610


	//   ....[3]....
        /*005c*/ 	.word	0x00000620


	//   ....[4]....
        /*0060*/ 	.word	0x00000630


	//   ....[5]....
        /*0064*/ 	.word	0x00000650


	//   ....[6]....
        /*0068*/ 	.word	0x000006e0


	//   ....[7]....
        /*006c*/ 	.word	0x00000700


	//----- nvinfo : EIATTR_COOP_GROUP_MASK_REGIDS
	.align		4
.L_29:
        /*0070*/ 	.byte	0x04, 0x29
        /*0072*/ 	.short	(.L_31 - .L_30)


	//   ....[0]....
.L_30:
        /*0074*/ 	.word	0xffffffff


	//   ....[1]....
        /*0078*/ 	.word	0xffffffff


	//   ....[2]....
        /*007c*/ 	.word	0xffffffff


	//   ....[3]....
        /*0080*/ 	.word	0xffffffff


	//   ....[4]....
        /*0084*/ 	.word	0xffffffff


	//   ....[5]....
        /*0088*/ 	.word	0xffffffff


	//----- nvinfo : EIATTR_COOP_GROUP_INSTR_OFFSETS
	.align		4
.L_31:
        /*008c*/ 	.byte	0x04, 0x28
        /*008e*/ 	.short	(.L_33 - .L_32)


	//   ....[0]....
.L_32:
        /*0090*/ 	.word	0x00000070


	//   ....[1]....
        /*0094*/ 	.word	0x00000080


	//   ....[2]....
        /*0098*/ 	.word	0x00000140


	//   ....[3]....
        /*009c*/ 	.word	0x00000460


	//   ....[4]....
        /*00a0*/ 	.word	0x000004a0


	//   ....[5]....
        /*00a4*/ 	.word	0x000004f0


	//----- nvinfo : EIATTR_REG_RECONFIG
	.align		4
.L_33:
        /*00a8*/ 	.byte	0x01, 0x54
	.zero		2


	//----- nvinfo : EIATTR_SYSCALL_OFFSETS
	.align		4
        /*00ac*/ 	.byte	0x04, 0x46
        /*00ae*/ 	.short	(.L_35 - .L_34)


	//   ....[0]....
.L_34:
        /*00b0*/ 	.word	0x00001710


	//----- nvinfo : EIATTR_MBARRIER_INSTR_OFFSETS
	.align		4
.L_35:
        /*00b4*/ 	.byte	0x04, 0x39
        /*00b6*/ 	.short	(.L_37 - .L_36)


	//   ....[0]....
.L_36:
        /*00b8*/ 	.word	0x00000260
        /*00bc*/ 	.word	0x000000ff
        /*00c0*/ 	.word	0x00000000
        /*00c4*/ 	.short	0x0100
        /*00c6*/ 	.byte	0x08
	.zero		1


	//   ....[1]....
        /*00c8*/ 	.word	0x00000270
        /*00cc*/ 	.word	0x000000ff
        /*00d0*/ 	.word	0x00000078
        /*00d4*/ 	.short	0x0100
        /*00d6*/ 	.byte	0x08
	.zero		1


	//   ....[2]....
        /*00d8*/ 	.word	0x00000280
        /*00dc*/ 	.word	0x000000ff
        /*00e0*/ 	.word	0x00000008
        /*00e4*/ 	.short	0x0100
        /*00e6*/ 	.byte	0x08
	.zero		1


	//   ....[3]....
        /*00e8*/ 	.word	0x00000290
        /*00ec*/ 	.word	0x000000ff
        /*00f0*/ 	.word	0x00000080
        /*00f4*/ 	.short	0x0100
        /*00f6*/ 	.byte	0x08
	.zero		1


	//   ....[4]....
        /*00f8*/ 	.word	0x000002a0
        /*00fc*/ 	.word	0x000000ff
        /*0100*/ 	.word	0x00000010
        /*0104*/ 	.short	0x0100
        /*0106*/ 	.byte	0x08
	.zero		1


	//   ....[5]....
        /*0108*/ 	.word	0x000002b0
        /*010c*/ 	.word	0x000000ff
        /*0110*/ 	.word	0x00000088
        /*0114*/ 	.short	0x0100
        /*0116*/ 	.byte	0x08
	.zero		1


	//   ....[6]....
        /*0118*/ 	.word	0x000002c0
        /*011c*/ 	.word	0x000000ff
        /*0120*/ 	.word	0x00000018
        /*0124*/ 	.short	0x0100
        /*0126*/ 	.byte	0x08
	.zero		1


	//   ....[7]....
        /*0128*/ 	.word	0x000002d0
        /*012c*/ 	.word	0x000000ff
        /*0130*/ 	.word	0x00000090
        /*0134*/ 	.short	0x0100
        /*0136*/ 	.byte	0x08
	.zero		1


	//   ....[8]....
        /*0138*/ 	.word	0x000002e0
        /*013c*/ 	.word	0x000000ff
        /*0140*/ 	.word	0x00000020
        /*0144*/ 	.short	0x0100
        /*0146*/ 	.byte	0x08
	.zero		1


	//   ....[9]....
        /*0148*/ 	.word	0x000002f0
        /*014c*/ 	.word	0x000000ff
        /*0150*/ 	.word	0x00000098
        /*0154*/ 	.short	0x0100
        /*0156*/ 	.byte	0x08
	.zero		1


	//   ....[10]....
        /*0158*/ 	.word	0x00000300
        /*015c*/ 	.word	0x000000ff
        /*0160*/ 	.word	0x00000028
        /*0164*/ 	.short	0x0100
        /*0166*/ 	.byte	0x08
	.zero		1


	//   ....[11]....
        /*0168*/ 	.word	0x00000310
        /*016c*/ 	.word	0x000000ff
        /*0170*/ 	.word	0x000000a0
        /*0174*/ 	.short	0x0100
        /*0176*/ 	.byte	0x08
	.zero		1


	//   ....[12]....
        /*0178*/ 	.word	0x00000320
        /*017c*/ 	.word	0x000000ff
        /*0180*/ 	.word	0x00000030
        /*0184*/ 	.short	0x0100
        /*0186*/ 	.byte	0x08
	.zero		1


	//   ....[13]....
        /*0188*/ 	.word	0x00000330
        /*018c*/ 	.word	0x000000ff
        /*0190*/ 	.word	0x000000a8
        /*0194*/ 	.short	0x0100
        /*0196*/ 	.byte	0x08
	.zero		1


	//   ....[14]....
        /*0198*/ 	.word	0x00000340
        /*019c*/ 	.word	0x000000ff
        /*01a0*/ 	.word	0x00000038
        /*01a4*/ 	.short	0x0100
        /*01a6*/ 	.byte	0x08
	.zero		1


	//   ....[15]....
        /*01a8*/ 	.word	0x00000350
        /*01ac*/ 	.word	0x000000ff
        /*01b0*/ 	.word	0x000000b0
        /*01b4*/ 	.short	0x0100
        /*01b6*/ 	.byte	0x08
	.zero		1


	//   ....[16]....
        /*01b8*/ 	.word	0x00000360
        /*01bc*/ 	.word	0x000000ff
        /*01c0*/ 	.word	0x00000040
        /*01c4*/ 	.short	0x0100
        /*01c6*/ 	.byte	0x08
	.zero		1


	//   ....[17]....
        /*01c8*/ 	.word	0x00000370
        /*01cc*/ 	.word	0x000000ff
        /*01d0*/ 	.word	0x000000b8
        /*01d4*/ 	.short	0x0100
        /*01d6*/ 	.byte	0x08
	.zero		1


	//   ....[18]....
        /*01d8*/ 	.word	0x00000380
        /*01dc*/ 	.word	0x000000ff
        /*01e0*/ 	.word	0x00000048
        /*01e4*/ 	.short	0x0100
        /*01e6*/ 	.byte	0x08
	.zero		1


	//   ....[19]....
        /*01e8*/ 	.word	0x00000390
        /*01ec*/ 	.word	0x000000ff
        /*01f0*/ 	.word	0x000000c0
        /*01f4*/ 	.short	0x0100
        /*01f6*/ 	.byte	0x08
	.zero		1


	//   ....[20]....
        /*01f8*/ 	.word	0x000003a0
        /*01fc*/ 	.word	0x000000ff
        /*0200*/ 	.word	0x00000050
        /*0204*/ 	.short	0x0100
        /*0206*/ 	.byte	0x08
	.zero		1


	//   ....[21]....
        /*0208*/ 	.word	0x000003b0
        /*020c*/ 	.word	0x000000ff
        /*0210*/ 	.word	0x000000c8
        /*0214*/ 	.short	0x0100
        /*0216*/ 	.byte	0x08
	.zero		1


	//   ....[22]....
        /*0218*/ 	.word	0x000003c0
        /*021c*/ 	.word	0x000000ff
        /*0220*/ 	.word	0x00000058
        /*0224*/ 	.short	0x0100
        /*0226*/ 	.byte	0x08
	.zero		1


	//   ....[23]....
        /*0228*/ 	.word	0x000003d0
        /*022c*/ 	.word	0x000000ff
        /*0230*/ 	.word	0x000000d0
        /*0234*/ 	.short	0x0100
        /*0236*/ 	.byte	0x08
	.zero		1


	//   ....[24]....
        /*0238*/ 	.word	0x000003e0
        /*023c*/ 	.word	0x000000ff
        /*0240*/ 	.word	0x00000060
        /*0244*/ 	.short	0x0100
        /*0246*/ 	.byte	0x08
	.zero		1


	//   ....[25]....
        /*0248*/ 	.word	0x000003f0
        /*024c*/ 	.word	0x000000ff
        /*0250*/ 	.word	0x000000d8
        /*0254*/ 	.short	0x0100
        /*0256*/ 	.byte	0x08
	.zero		1


	//   ....[26]....
        /*0258*/ 	.word	0x00000400
        /*025c*/ 	.word	0x000000ff
        /*0260*/ 	.word	0x00000068
        /*0264*/ 	.short	0x0100
        /*0266*/ 	.byte	0x08
	.zero		1


	//   ....[27]....
        /*0268*/ 	.word	0x00000410
        /*026c*/ 	.word	0x000000ff
        /*0270*/ 	.word	0x000000e0
        /*0274*/ 	.short	0x0100
        /*0276*/ 	.byte	0x08
	.zero		1


	//   ....[28]....
        /*0278*/ 	.word	0x00000420
        /*027c*/ 	.word	0x000000ff
        /*0280*/ 	.word	0x00000070
        /*0284*/ 	.short	0x0100
        /*0286*/ 	.byte	0x08
	.zero		1


	//   ....[29]....
        /*0288*/ 	.word	0x00000430
        /*028c*/ 	.word	0x000000ff
        /*0290*/ 	.word	0x000000e8
        /*0294*/ 	.short	0x0100
        /*0296*/ 	.byte	0x08
	.zero		1


	//   ....[30]....
        /*0298*/ 	.word	0x00000740
        /*029c*/ 	.word	0x000000ff
        /*02a0*/ 	.word	0x00000120
        /*02a4*/ 	.short	0x0100
        /*02a6*/ 	.byte	0x08
	.zero		1


	//   ....[31]....
        /*02a8*/ 	.word	0x000007b0
        /*02ac*/ 	.word	0x000000ff
        /*02b0*/ 	.word	0x00000128
        /*02b4*/ 	.short	0x0100
        /*02b6*/ 	.byte	0x08
	.zero		1


	//   ....[32]....
        /*02b8*/ 	.word	0x000007d0
        /*02bc*/ 	.word	0x000000ff
        /*02c0*/ 	.word	0x00000100
        /*02c4*/ 	.short	0x0100
        /*02c6*/ 	.byte	0x09
	.zero		1


	//   ....[33]....
        /*02c8*/ 	.word	0x000007e0
        /*02cc*/ 	.word	0x000000ff
        /*02d0*/ 	.word	0x00000108
        /*02d4*/ 	.short	0x0100
        /*02d6*/ 	.byte	0x09
	.zero		1


	//   ....[34]....
        /*02d8*/ 	.word	0x000007f0
        /*02dc*/ 	.word	0x000000ff
        /*02e0*/ 	.word	0x00000110
        /*02e4*/ 	.short	0x0100
        /*02e6*/ 	.byte	0x09
	.zero		1


	//   ....[35]....
        /*02e8*/ 	.word	0x00000800
        /*02ec*/ 	.word	0x000000ff
        /*02f0*/ 	.word	0x00000118
        /*02f4*/ 	.short	0x0100
        /*02f6*/ 	.byte	0x09
	.zero		1


	//   ....[36]....
        /*02f8*/ 	.word	0x000015f0
        /*02fc*/ 	.word	0x00000079
        /*0300*/ 	.word	0x00000000
        /*0304*/ 	.short	0x010a
        /*0306*/ 	.byte	0x29
	.zero		1


	//   ....[37]....
        /*0308*/ 	.word	0x00001790
        /*030c*/ 	.word	0x00000003
        /*0310*/ 	.word	0x00000000
        /*0314*/ 	.short	0x010a
        /*0316*/ 	.byte	0x3f
	.zero		1


	//   ....[38]....
        /*0318*/ 	.word	0x000017f0
        /*031c*/ 	.word	0x00000003
        /*0320*/ 	.word	0x00000000
        /*0324*/ 	.short	0x010a
        /*0326*/ 	.byte	0x3f
	.zero		1


	//   ....[39]....
        /*0328*/ 	.word	0x00002310
        /*032c*/ 	.word	0x000000ff
        /*0330*/ 	.word	0x00000000
        /*0334*/ 	.short	0x010a
        /*0336*/ 	.byte	0x08
	.zero		1


	//   ....[40]....
        /*0338*/ 	.word	0x00002350
        /*033c*/ 	.word	0x000000ff
        /*0340*/ 	.word	0x00000000
        /*0344*/ 	.short	0x010a
        /*0346*/ 	.byte	0x08
	.zero		1


	//   ....[41]....
        /*0348*/ 	.word	0x00002c50
        /*034c*/ 	.word	0x000000ff
        /*0350*/ 	.word	0x00000000
        /*0354*/ 	.short	0x0101
        /*0356*/ 	.byte	0x08
	.zero		1


	//   ....[42]....
        /*0358*/ 	.word	0x00002d40
        /*035c*/ 	.word	0x00000078
        /*0360*/ 	.word	0x00000000
        /*0364*/ 	.short	0x0101
        /*0366*/ 	.byte	0x2a
	.zero		1


	//   ....[43]....
        /*0368*/ 	.word	0x00002e10
        /*036c*/ 	.word	0x000000ff
        /*0370*/ 	.word	0x00000000
        /*0374*/ 	.short	0x0101
        /*0376*/ 	.byte	0x06
	.zero		1


	//   ....[44]....
        /*0378*/ 	.word	0x00002ec0
        /*037c*/ 	.word	0x00000079
        /*0380*/ 	.word	0x00000010
        /*0384*/ 	.short	0x010a
        /*0386*/ 	.byte	0x29
	.zero		1


	//   ....[45]....
        /*0388*/ 	.word	0x00008bf0
        /*038c*/ 	.word	0x00000076
        /*0390*/ 	.word	0x00000000
        /*0394*/ 	.short	0x0101
        /*0396*/ 	.byte	0x2a
	.zero		1


	//   ....[46]....
        /*0398*/ 	.word	0x00009550
        /*039c*/ 	.word	0x0000000a
        /*03a0*/ 	.word	0x00000078
        /*03a4*/ 	.short	0x010a
        /*03a6*/ 	.byte	0x3f
	.zero		1


	//   ....[47]....
        /*03a8*/ 	.word	0x000098f0
        /*03ac*/ 	.word	0x00000005
        /*03b0*/ 	.word	0x00000128
        /*03b4*/ 	.short	0x0101
        /*03b6*/ 	.byte	0x3f
	.zero		1


	//   ....[48]....
        /*03b8*/ 	.word	0x0000a070
        /*03bc*/ 	.word	0x00000009
        /*03c0*/ 	.word	0x00000000
        /*03c4*/ 	.short	0x010a
        /*03c6*/ 	.byte	0x3f
	.zero		1


	//   ....[49]....
        /*03c8*/ 	.word	0x0000a0f0
        /*03cc*/ 	.word	0x00000008
        /*03d0*/ 	.word	0x00000000
        /*03d4*/ 	.short	0x010a
        /*03d6*/ 	.byte	0x3f
	.zero		1


	//   ....[50]....
        /*03d8*/ 	.word	0x0000a180
        /*03dc*/ 	.word	0x00000009
        /*03e0*/ 	.word	0x00000000
        /*03e4*/ 	.short	0x010a
        /*03e6*/ 	.byte	0x3f
	.zero		1


	//   ....[51]....
        /*03e8*/ 	.word	0x0000a210
        /*03ec*/ 	.word	0x00000008
        /*03f0*/ 	.word	0x00000000
        /*03f4*/ 	.short	0x010a
        /*03f6*/ 	.byte	0x3f
	.zero		1


	//   ....[52]....
        /*03f8*/ 	.word	0x0000a2a0
        /*03fc*/ 	.word	0x00000009
        /*0400*/ 	.word	0x00000000
        /*0404*/ 	.short	0x010a
        /*0406*/ 	.byte	0x3f
	.zero		1


	//   ....[53]....
        /*0408*/ 	.word	0x0000a330
        /*040c*/ 	.word	0x00000008
        /*0410*/ 	.word	0x00000000
        /*0414*/ 	.short	0x010a
        /*0416*/ 	.byte	0x3f
	.zero		1


	//   ....[54]....
        /*0418*/ 	.word	0x0000a3c0
        /*041c*/ 	.word	0x00000009
        /*0420*/ 	.word	0x00000000
        /*0424*/ 	.short	0x010a
        /*0426*/ 	.byte	0x3f
	.zero		1


	//   ....[55]....
        /*0428*/ 	.word	0x0000a450
        /*042c*/ 	.word	0x00000008
        /*0430*/ 	.word	0x00000000
        /*0434*/ 	.short	0x010a
        /*0436*/ 	.byte	0x3f
	.zero		1


	//   ....[56]....
        /*0438*/ 	.word	0x0000a4e0
        /*043c*/ 	.word	0x00000009
        /*0440*/ 	.word	0x00000000
        /*0444*/ 	.short	0x010a
        /*0446*/ 	.byte	0x3f
	.zero		1


	//   ....[57]....
        /*0448*/ 	.word	0x0000a570
        /*044c*/ 	.word	0x00000008
        /*0450*/ 	.word	0x00000000
        /*0454*/ 	.short	0x010a
        /*0456*/ 	.byte	0x3f
	.zero		1


	//   ....[58]....
        /*0458*/ 	.word	0x0000a600
        /*045c*/ 	.word	0x00000009
        /*0460*/ 	.word	0x00000000
        /*0464*/ 	.short	0x010a
        /*0466*/ 	.byte	0x3f
	.zero		1


	//   ....[59]....
        /*0468*/ 	.word	0x0000a690
        /*046c*/ 	.word	0x00000008
        /*0470*/ 	.word	0x00000000
        /*0474*/ 	.short	0x010a
        /*0476*/ 	.byte	0x3f
	.zero		1


	//   ....[60]....
        /*0478*/ 	.word	0x0000a720
        /*047c*/ 	.word	0x00000009
        /*0480*/ 	.word	0x00000000
        /*0484*/ 	.short	0x010a
        /*0486*/ 	.byte	0x3f
	.zero		1


	//   ....[61]....
        /*0488*/ 	.word	0x0000a7b0
        /*048c*/ 	.word	0x00000006
        /*0490*/ 	.word	0x00000000
        /*0494*/ 	.short	0x010a
        /*0496*/ 	.byte	0x3f
	.zero		1


	//   ....[62]....
        /*0498*/ 	.word	0x0000a840
        /*049c*/ 	.word	0x00000003
        /*04a0*/ 	.word	0x00000000
        /*04a4*/ 	.short	0x010a
        /*04a6*/ 	.byte	0x3f
	.zero		1


	//   ....[63]....
        /*04a8*/ 	.word	0x0000a8a0
        /*04ac*/ 	.word	0x00000077
        /*04b0*/ 	.word	0x00000000
        /*04b4*/ 	.short	0x010a
        /*04b6*/ 	.byte	0x3f
	.zero		1


	//   ....[64]....
        /*04b8*/ 	.word	0x0000a8f0
        /*04bc*/ 	.word	0x00000003
        /*04c0*/ 	.word	0x00000000
        /*04c4*/ 	.short	0x010a
        /*04c6*/ 	.byte	0x3f
	.zero		1


	//   ....[65]....
        /*04c8*/ 	.word	0x0000a950
        /*04cc*/ 	.word	0x00000004
        /*04d0*/ 	.word	0x00000000
        /*04d4*/ 	.short	0x010a
        /*04d6*/ 	.byte	0x3f
	.zero		1


	//   ....[66]....
        /*04d8*/ 	.word	0x0000a9a0
        /*04dc*/ 	.word	0x00000077
        /*04e0*/ 	.word	0x00000010
        /*04e4*/ 	.short	0x010a
        /*04e6*/ 	.byte	0x3f
	.zero		1


	//   ....[67]....
        /*04e8*/ 	.word	0x0000aa70
        /*04ec*/ 	.word	0x0000000a
        /*04f0*/ 	.word	0x00000078
        /*04f4*/ 	.short	0x010a
        /*04f6*/ 	.byte	0x3f
	.zero		1


	//   ....[68]....
        /*04f8*/ 	.word	0x0000ab40
        /*04fc*/ 	.word	0x00000009
        /*0500*/ 	.word	0x00000000
        /*0504*/ 	.short	0x010a
        /*0506*/ 	.byte	0x3f
	.zero		1


	//   ....[69]....
        /*0508*/ 	.word	0x0000ab90
        /*050c*/ 	.word	0x00000008
        /*0510*/ 	.word	0x00000000
        /*0514*/ 	.short	0x010a
        /*0516*/ 	.byte	0x3f
	.zero		1


	//   ....[70]....
        /*0518*/ 	.word	0x0000abe0
        /*051c*/ 	.word	0x00000009
        /*0520*/ 	.word	0x00000000
        /*0524*/ 	.short	0x010a
        /*0526*/ 	.byte	0x3f
	.zero		1


	//   ....[71]....
        /*0528*/ 	.word	0x0000ac30
        /*052c*/ 	.word	0x00000008
        /*0530*/ 	.word	0x00000000
        /*0534*/ 	.short	0x010a
        /*0536*/ 	.byte	0x3f
	.zero		1


	//   ....[72]....
        /*0538*/ 	.word	0x0000ac80
        /*053c*/ 	.word	0x00000009
        /*0540*/ 	.word	0x00000000
        /*0544*/ 	.short	0x010a
        /*0546*/ 	.byte	0x3f
	.zero		1


	//   ....[73]....
        /*0548*/ 	.word	0x0000acd0
        /*054c*/ 	.word	0x00000008
        /*0550*/ 	.word	0x00000000
        /*0554*/ 	.short	0x010a
        /*0556*/ 	.byte	0x3f
	.zero		1


	//   ....[74]....
        /*0558*/ 	.word	0x0000ad20
        /*055c*/ 	.word	0x00000009
        /*0560*/ 	.word	0x00000000
        /*0564*/ 	.short	0x010a
        /*0566*/ 	.byte	0x3f
	.zero		1


	//   ....[75]....
        /*0568*/ 	.word	0x0000ad70
        /*056c*/ 	.word	0x00000008
        /*0570*/ 	.word	0x00000000
        /*0574*/ 	.short	0x010a
        /*0576*/ 	.byte	0x3f
	.zero		1


	//   ....[76]....
        /*0578*/ 	.word	0x0000adc0
        /*057c*/ 	.word	0x00000009
        /*0580*/ 	.word	0x00000000
        /*0584*/ 	.short	0x010a
        /*0586*/ 	.byte	0x3f
	.zero		1


	//   ....[77]....
        /*0588*/ 	.word	0x0000ae10
        /*058c*/ 	.word	0x00000008
        /*0590*/ 	.word	0x00000000
        /*0594*/ 	.short	0x010a
        /*0596*/ 	.byte	0x3f
	.zero		1


	//   ....[78]....
        /*0598*/ 	.word	0x0000ae60
        /*059c*/ 	.word	0x00000009
        /*05a0*/ 	.word	0x00000000
        /*05a4*/ 	.short	0x010a
        /*05a6*/ 	.byte	0x3f
	.zero		1


	//   ....[79]....
        /*05a8*/ 	.word	0x0000aeb0
        /*05ac*/ 	.word	0x00000008
        /*05b0*/ 	.word	0x00000000
        /*05b4*/ 	.short	0x010a
        /*05b6*/ 	.byte	0x3f
	.zero		1


	//   ....[80]....
        /*05b8*/ 	.word	0x0000af00
        /*05bc*/ 	.word	0x00000009
        /*05c0*/ 	.word	0x00000000
        /*05c4*/ 	.short	0x010a
        /*05c6*/ 	.byte	0x3f
	.zero		1


	//   ....[81]....
        /*05c8*/ 	.word	0x0000af50
        /*05cc*/ 	.word	0x00000006
        /*05d0*/ 	.word	0x00000000
        /*05d4*/ 	.short	0x010a
        /*05d6*/ 	.byte	0x3f
	.zero		1


	//----- nvinfo : EIATTR_NUM_MBARRIERS
	.align		4
.L_37:
        /*05d8*/ 	.byte	0x03, 0x38
        /*05da*/ 	.short	0x0024


	//----- nvinfo : EIATTR_EXIT_INSTR_OFFSETS
	.align		4
        /*05dc*/ 	.byte	0x04, 0x1c
        /*05de*/ 	.short	(.L_39 - .L_38)


	//   ....[0]....
.L_38:
        /*05e0*/ 	.word	0x00001310


	//   ....[1]....
        /*05e4*/ 	.word	0x00001370


	//   ....[2]....
        /*05e8*/ 	.word	0x00009280


	//   ....[3]....
        /*05ec*/ 	.word	0x000092b0


	//   ....[4]....
        /*05f0*/ 	.word	0x0000a890


	//----- nvinfo : EIATTR_MAX_THREADS
	.align		4
.L_39:
        /*05f4*/ 	.byte	0x04, 0x05
        /*05f6*/ 	.short	(.L_41 - .L_40)
.L_40:
        /*05f8*/ 	.word	0x00000180
        /*05fc*/ 	.word	0x00000001
        /*0600*/ 	.word	0x00000001


	//----- nvinfo : EIATTR_CRS_STACK_SIZE
	.align		4
.L_41:
        /*0604*/ 	.byte	0x04, 0x1e
        /*0606*/ 	.short	(.L_43 - .L_42)
.L_42:
        /*0608*/ 	.word	0x00000000


	//----- nvinfo : EIATTR_CBANK_PARAM_SIZE
	.align		4
.L_43:
        /*060c*/ 	.byte	0x03, 0x19
        /*060e*/ 	.short	0x0470


	//----- nvinfo : EIATTR_PARAM_CBANK
	.align		4
        /*0610*/ 	.byte	0x04, 0x0a
        /*0612*/ 	.short	(.L_45 - .L_44)
	.align		4
.L_44:
        /*0614*/ 	.word	index@(.nv.constant0._ZN7cutlass13device_kernelINS_4gemm6kernel13GemmUniversalIN4cute5tupleIJiiiiEEENS1_10collective13CollectiveMmaINS1_34MainloopSm90TmaGmmaWarpSpecializedILi15ENS5_IJNS4_1CILi1EEESB_SB_EEENS1_32KernelTmaWarpSpecializedPingpongEEENS5_IJNSA_ILi64EEENSA_ILi176EEENSA_ILi32EEEEEENS_6half_tENS5_IJlSB_lEEESJ_SK_NS4_8TiledMMAINS4_8MMA_AtomIJNS4_4SM904GMMA25MMA_64x16x16_F32F16F16_SSILNSO_5MajorE0ELSQ_0ELNSO_7ScaleInE1ELSR_1EEEEEENS4_6LayoutISC_NS5_IJNSA_ILi0EEESV_SV_EEEEENS5_IJNS4_10UnderscoreESY_SY_EEEEENS4_13SM90_TMA_LOADENS4_14ComposedLayoutINS4_7SwizzleILi2ELi4ELi3EEENS4_18smem_ptr_flag_bitsILi16EEENSU_INS5_IJNSA_ILi8EEESH_EEENS5_IJSH_SB_EEEEEEEvNS4_8identityES11_S1B_vS1C_EENS_8epilogue10collective6detail29Sm90TmaWarpSpecializedAdapterINS1F_15DefaultEpilogueISJ_SK_SK_NS1E_6thread17LinearCombinationISJ_Li1EffLNS1J_9ScaleType4KindE0ELNS_15FloatRoundStyleE2ESJ_EENS1_15EpilogueDefaultEEEEEvvEEEEvNT_6ParamsE)
        /*0618*/ 	.short	0x0210
        /*061a*/ 	.short	0x0470


	//----- nvinfo : EIATTR_SW_WAR
	.align		4
.L_45:
        /*061c*/ 	.byte	0x04, 0x36
        /*061e*/ 	.short	(.L_47 - .L_46)
.L_46:
        /*0620*/ 	.word	0x00000008
.L_47:


//--------------------- .nv.callgraph             --------------------------
	.section	.nv.callgraph,"",@"SHT_CUDA_CALLGRAPH"
	.align	4
	.sectionentsize	8
	.align		4
        /*0000*/ 	.word	0x00000000
	.align		4
        /*0004*/ 	.word	0xffffffff
	.align		4
        /*0008*/ 	.word	index@(_ZN7cutlass13device_kernelINS_4gemm6kernel13GemmUniversalIN4cute5tupleIJiiiiEEENS1_10collective13CollectiveMmaINS1_34MainloopSm90TmaGmmaWarpSpecializedILi15ENS5_IJNS4_1CILi1EEESB_SB_EEENS1_32KernelTmaWarpSpecializedPingpongEEENS5_IJNSA_ILi64EEENSA_ILi176EEENSA_ILi32EEEEEENS_6half_tENS5_IJlSB_lEEESJ_SK_NS4_8TiledMMAINS4_8MMA_AtomIJNS4_4SM904GMMA25MMA_64x16x16_F32F16F16_SSILNSO_5MajorE0ELSQ_0ELNSO_7ScaleInE1ELSR_1EEEEEENS4_6LayoutISC_NS5_IJNSA_ILi0EEESV_SV_EEEEENS5_IJNS4_10UnderscoreESY_SY_EEEEENS4_13SM90_TMA_LOADENS4_14ComposedLayoutINS4_7SwizzleILi2ELi4ELi3EEENS4_18smem_ptr_flag_bitsILi16EEENSU_INS5_IJNSA_ILi8EEESH_EEENS5_IJSH_SB_EEEEEEEvNS4_8identityES11_S1B_vS1C_EENS_8epilogue10collective6detail29Sm90TmaWarpSpecializedAdapterINS1F_15DefaultEpilogueISJ_SK_SK_NS1E_6thread17LinearCombinationISJ_Li1EffLNS1J_9ScaleType4KindE0ELNS_15FloatRoundStyleE2ESJ_EENS1_15EpilogueDefaultEEEEEvvEEEEvNT_6ParamsE)
	.align		4
        /*000c*/ 	.word	index@(__assertfail)
	.align		4
        /*0010*/ 	.word	0x00000000
	.align		4
        /*0014*/ 	.word	0xfffffffe
	.align		4
        /*0018*/ 	.word	0x00000000
	.align		4
        /*001c*/ 	.word	0xfffffffd
	.align		4
        /*0020*/ 	.word	0x00000000
	.align		4
        /*0024*/ 	.word	0xfffffffc


//--------------------- .nv.constant4             --------------------------
	.section	.nv.constant4,"a",@progbits
	.align	8
	.align		8
.nv.constant4:
        /*0000*/ 	.dword	__assertfail
	.align		8
        /*0008*/ 	.dword	__unnamed_1
	.align		8
        /*0010*/ 	.dword	_ZN39_INTERNAL_cbd97791_4_k_cu_5703586b_68214cuda3std3__45__cpo5beginE
	.align		8
        /*0018*/ 	.dword	_ZN39_INTERNAL_cbd97791_4_k_cu_5703586b_68214cuda3std3__45__cpo3endE
	.align		8
        /*0020*/ 	.dword	_ZN39_INTERNAL_cbd97791_4_k_cu_5703586b_68214cuda3std3__45__cpo6cbeginE
	.align		8
        /*0028*/ 	.dword	_ZN39_INTERNAL_cbd97791_4_k_cu_5703586b_68214cuda3std3__45__cpo4cendE
	.align		8
        /*0030*/ 	.dword	_ZN39_INTERNAL_cbd97791_4_k_cu_5703586b_68214cuda3std3__441_GLOBAL__N__cbd97791_4_k_cu_5703586b_68216ignoreE
	.align		8
        /*0038*/ 	.dword	_ZN39_INTERNAL_cbd97791_4_k_cu_5703586b_68214cuda3std3__419piecewise_constructE
	.align		8
        /*0040*/ 	.dword	_ZN39_INTERNAL_cbd97791_4_k_cu_5703586b_68214cuda3std3__48in_placeE
	.align		8
        /*0048*/ 	.dword	_ZN39_INTERNAL_cbd97791_4_k_cu_5703586b_68214cuda3std6ranges3__45__cpo4swapE
	.align		8
        /*0050*/ 	.dword	_ZN39_INTERNAL_cbd97791_4_k_cu_5703586b_68214cuda3std6ranges3__45__cpo9iter_moveE
	.align		8
        /*0058*/ 	.dword	_ZN39_INTERNAL_cbd97791_4_k_cu_5703586b_68214cute7productE
	.align		8
        /*0060*/ 	.dword	_ZN39_INTERNAL_cbd97791_4_k_cu_5703586b_68214cute1_E
	.align		8
        /*0068*/ 	.dword	$str$22
	.align		8
        /*0070*/ 	.dword	$str$23


//--------------------- .text._ZN7cutlass13device_kernelINS_4gemm6kernel13GemmUniversalIN4cute5tupleIJiiiiEEENS1_10collective13CollectiveMmaINS1_34MainloopSm90TmaGmmaWarpSpecializedILi15ENS5_IJNS4_1CILi1EEESB_SB_EEENS1_32KernelTmaWarpSpecializedPingpongEEENS5_IJNSA_ILi64EEENSA_ILi176EEENSA_ILi32EEEEEENS_6half_tENS5_IJlSB_lEEESJ_SK_NS4_8TiledMMAINS4_8MMA_AtomIJNS4_4SM904GMMA25MMA_64x16x16_F32F16F16_SSILNSO_5MajorE0ELSQ_0ELNSO_7ScaleInE1ELSR_1EEEEEENS4_6LayoutISC_NS5_IJNSA_ILi0EEESV_SV_EEEEENS5_IJNS4_10UnderscoreESY_SY_EEEEENS4_13SM90_TMA_LOADENS4_14ComposedLayoutINS4_7SwizzleILi2ELi4ELi3EEENS4_18smem_ptr_flag_bitsILi16EEENSU_INS5_IJNSA_ILi8EEESH_EEENS5_IJSH_SB_EEEEEEEvNS4_8identityES11_S1B_vS1C_EENS_8epilogue10collective6detail29Sm90TmaWarpSpecializedAdapterINS1F_15DefaultEpilogueISJ_SK_SK_NS1E_6thread17LinearCombinationISJ_Li1EffLNS1J_9ScaleType4KindE0ELNS_15FloatRoundStyleE2ESJ_EENS1_15EpilogueDefaultEEEEEvvEEEEvNT_6ParamsE --------------------------
	.section	.text._ZN7cutlass13device_kernelINS_4gemm6kernel13GemmUniversalIN4cute5tupleIJiiiiEEENS1_10collective13CollectiveMmaINS1_34MainloopSm90TmaGmmaWarpSpecializedILi15ENS5_IJNS4_1CILi1EEESB_SB_EEENS1_32KernelTmaWarpSpecializedPingpongEEENS5_IJNSA_ILi64EEENSA_ILi176EEENSA_ILi32EEEEEENS_6half_tENS5_IJlSB_lEEESJ_SK_NS4_8TiledMMAINS4_8MMA_AtomIJNS4_4SM904GMMA25MMA_64x16x16_F32F16F16_SSILNSO_5MajorE0ELSQ_0ELNSO_7ScaleInE1ELSR_1EEEEEENS4_6LayoutISC_NS5_IJNSA_ILi0EEESV_SV_EEEEENS5_IJNS4_10UnderscoreESY_SY_EEEEENS4_13SM90_TMA_LOADENS4_14ComposedLayoutINS4_7SwizzleILi2ELi4ELi3EEENS4_18smem_ptr_flag_bitsILi16EEENSU_INS5_IJNSA_ILi8EEESH_EEENS5_IJSH_SB_EEEEEEEvNS4_8identityES11_S1B_vS1C_EENS_8epilogue10collective6detail29Sm90TmaWarpSpecializedAdapterINS1F_15DefaultEpilogueISJ_SK_SK_NS1E_6thread17LinearCombinationISJ_Li1EffLNS1J_9ScaleType4KindE0ELNS_15FloatRoundStyleE2ESJ_EENS1_15EpilogueDefaultEEEEEvvEEEEvNT_6ParamsE,"ax",@progbits
	.align	128
.text._ZN7cutlass13device_kernelINS_4gemm6kernel13GemmUniversalIN4cute5tupleIJiiiiEEENS1_10collective13CollectiveMmaINS1_34MainloopSm90TmaGmmaWarpSpecializedILi15ENS5_IJNS4_1CILi1EEESB_SB_EEENS1_32KernelTmaWarpSpecializedPingpongEEENS5_IJNSA_ILi64EEENSA_ILi176EEENSA_ILi32EEEEEENS_6half_tENS5_IJlSB_lEEESJ_SK_NS4_8TiledMMAINS4_8MMA_AtomIJNS4_4SM904GMMA25MMA_64x16x16_F32F16F16_SSILNSO_5MajorE0ELSQ_0ELNSO_7ScaleInE1ELSR_1EEEEEENS4_6LayoutISC_NS5_IJNSA_ILi0EEESV_SV_EEEEENS5_IJNS4_10UnderscoreESY_SY_EEEEENS4_13SM90_TMA_LOADENS4_14ComposedLayoutINS4_7SwizzleILi2ELi4ELi3EEENS4_18smem_ptr_flag_bitsILi16EEENSU_INS5_IJNSA_ILi8EEESH_EEENS5_IJSH_SB_EEEEEEEvNS4_8identityES11_S1B_vS1C_EENS_8epilogue10collective6detail29Sm90TmaWarpSpecializedAdapterINS1F_15DefaultEpilogueISJ_SK_SK_NS1E_6thread17LinearCombinationISJ_Li1EffLNS1J_9ScaleType4KindE0ELNS_15FloatRoundStyleE2ESJ_EENS1_15EpilogueDefaultEEEEEvvEEEEvNT_6ParamsE:
        .type           _ZN7cutlass13device_kernelINS_4gemm6kernel13GemmUniversalIN4cute5tupleIJiiiiEEENS1_10collective13CollectiveMmaINS1_34MainloopSm90TmaGmmaWarpSpecializedILi15ENS5_IJNS4_1CILi1EEESB_SB_EEENS1_32KernelTmaWarpSpecializedPingpongEEENS5_IJNSA_ILi64EEENSA_ILi176EEENSA_ILi32EEEEEENS_6half_tENS5_IJlSB_lEEESJ_SK_NS4_8TiledMMAINS4_8MMA_AtomIJNS4_4SM904GMMA25MMA_64x16x16_F32F16F16_SSILNSO_5MajorE0ELSQ_0ELNSO_7ScaleInE1ELSR_1EEEEEENS4_6LayoutISC_NS5_IJNSA_ILi0EEESV_SV_EEEEENS5_IJNS4_10UnderscoreESY_SY_EEEEENS4_13SM90_TMA_LOADENS4_14ComposedLayoutINS4_7SwizzleILi2ELi4ELi3EEENS4_18smem_ptr_flag_bitsILi16EEENSU_INS5_IJNSA_ILi8EEESH_EEENS5_IJSH_SB_EEEEEEEvNS4_8identityES11_S1B_vS1C_EENS_8epilogue10collective6detail29Sm90TmaWarpSpecializedAdapterINS1F_15DefaultEpilogueISJ_SK_SK_NS1E_6thread17LinearCombinationISJ_Li1EffLNS1J_9ScaleType4KindE0ELNS_15FloatRoundStyleE2ESJ_EENS1_15EpilogueDefaultEEEEEvvEEEEvNT_6ParamsE,@function
        .size           _ZN7cutlass13device_kernelINS_4gemm6kernel13GemmUniversalIN4cute5tupleIJiiiiEEENS1_10collective13CollectiveMmaINS1_34MainloopSm90TmaGmmaWarpSpecializedILi15ENS5_IJNS4_1CILi1EEESB_SB_EEENS1_32KernelTmaWarpSpecializedPingpongEEENS5_IJNSA_ILi64EEENSA_ILi176EEENSA_ILi32EEEEEENS_6half_tENS5_IJlSB_lEEESJ_SK_NS4_8TiledMMAINS4_8MMA_AtomIJNS4_4SM904GMMA25MMA_64x16x16_F32F16F16_SSILNSO_5MajorE0ELSQ_0ELNSO_7ScaleInE1ELSR_1EEEEEENS4_6LayoutISC_NS5_IJNSA_ILi0EEESV_SV_EEEEENS5_IJNS4_10UnderscoreESY_SY_EEEEENS4_13SM90_TMA_LOADENS4_14ComposedLayoutINS4_7SwizzleILi2ELi4ELi3EEENS4_18smem_ptr_flag_bitsILi16EEENSU_INS5_IJNSA_ILi8EEESH_EEENS5_IJSH_SB_EEEEEEEvNS4_8identityES11_S1B_vS1C_EENS_8epilogue10collective6detail29Sm90TmaWarpSpecializedAdapterINS1F_15DefaultEpilogueISJ_SK_SK_NS1E_6thread17LinearCombinationISJ_Li1EffLNS1J_9ScaleType4KindE0ELNS_15FloatRoundStyleE2ESJ_EENS1_15EpilogueDefaultEEEEEvvEEEEvNT_6ParamsE,(.L_x_268 - _ZN7cutlass13device_kernelINS_4gemm6kernel13GemmUniversalIN4cute5tupleIJiiiiEEENS1_10collective13CollectiveMmaINS1_34MainloopSm90TmaGmmaWarpSpecializedILi15ENS5_IJNS4_1CILi1EEESB_SB_EEENS1_32KernelTmaWarpSpecializedPingpongEEENS5_IJNSA_ILi64EEENSA_ILi176EEENSA_ILi32EEEEEENS_6half_tENS5_IJlSB_lEEESJ_SK_NS4_8TiledMMAINS4_8MMA_AtomIJNS4_4SM904GMMA25MMA_64x16x16_F32F16F16_SSILNSO_5MajorE0ELSQ_0ELNSO_7ScaleInE1ELSR_1EEEEEENS4_6LayoutISC_NS5_IJNSA_ILi0EEESV_SV_EEEEENS5_IJNS4_10UnderscoreESY_SY_EEEEENS4_13SM90_TMA_LOADENS4_14ComposedLayoutINS4_7SwizzleILi2ELi4ELi3EEENS4_18smem_ptr_flag_bitsILi16EEENSU_INS5_IJNSA_ILi8EEESH_EEENS5_IJSH_SB_EEEEEEEvNS4_8identityES11_S1B_vS1C_EENS_8epilogue10collective6detail29Sm90TmaWarpSpecializedAdapterINS1F_15DefaultEpilogueISJ_SK_SK_NS1E_6thread17LinearCombinationISJ_Li1EffLNS1J_9ScaleType4KindE0ELNS_15FloatRoundStyleE2ESJ_EENS1_15EpilogueDefaultEEEEEvvEEEEvNT_6ParamsE)
        .other          _ZN7cutlass13device_kernelINS_4gemm6kernel13GemmUniversalIN4cute5tupleIJiiiiEEENS1_10collective13CollectiveMmaINS1_34MainloopSm90TmaGmmaWarpSpecializedILi15ENS5_IJNS4_1CILi1EEESB_SB_EEENS1_32KernelTmaWarpSpecializedPingpongEEENS5_IJNSA_ILi64EEENSA_ILi176EEENSA_ILi32EEEEEENS_6half_tENS5_IJlSB_lEEESJ_SK_NS4_8TiledMMAINS4_8MMA_AtomIJNS4_4SM904GMMA25MMA_64x16x16_F32F16F16_SSILNSO_5MajorE0ELSQ_0ELNSO_7ScaleInE1ELSR_1EEEEEENS4_6LayoutISC_NS5_IJNSA_ILi0EEESV_SV_EEEEENS5_IJNS4_10UnderscoreESY_SY_EEEEENS4_13SM90_TMA_LOADENS4_14ComposedLayoutINS4_7SwizzleILi2ELi4ELi3EEENS4_18smem_ptr_flag_bitsILi16EEENSU_INS5_IJNSA_ILi8EEESH_EEENS5_IJSH_SB_EEEEEEEvNS4_8identityES11_S1B_vS1C_EENS_8epilogue10collective6detail29Sm90TmaWarpSpecializedAdapterINS1F_15DefaultEpilogueISJ_SK_SK_NS1E_6thread17LinearCombinationISJ_Li1EffLNS1J_9ScaleType4KindE0ELNS_15FloatRoundStyleE2ESJ_EENS1_15EpilogueDefaultEEEEEvvEEEEvNT_6ParamsE,@"STO_CUDA_ENTRY STV_DEFAULT"
_ZN7cutlass13device_kernelINS_4gemm6kernel13GemmUniversalIN4cute5tupleIJiiiiEEENS1_10collective13CollectiveMmaINS1_34MainloopSm90TmaGmmaWarpSpecializedILi15ENS5_IJNS4_1CILi1EEESB_SB_EEENS1_32KernelTmaWarpSpecializedPingpongEEENS5_IJNSA_ILi64EEENSA_ILi176EEENSA_ILi32EEEEEENS_6half_tENS5_IJlSB_lEEESJ_SK_NS4_8TiledMMAINS4_8MMA_AtomIJNS4_4SM904GMMA25MMA_64x16x16_F32F16F16_SSILNSO_5MajorE0ELSQ_0ELNSO_7ScaleInE1ELSR_1EEEEEENS4_6LayoutISC_NS5_IJNSA_ILi0EEESV_SV_EEEEENS5_IJNS4_10UnderscoreESY_SY_EEEEENS4_13SM90_TMA_LOADENS4_14ComposedLayoutINS4_7SwizzleILi2ELi4ELi3EEENS4_18smem_ptr_flag_bitsILi16EEENSU_INS5_IJNSA_ILi8EEESH_EEENS5_IJSH_SB_EEEEEEEvNS4_8identityES11_S1B_vS1C_EENS_8epilogue10collective6detail29Sm90TmaWarpSpecializedAdapterINS1F_15DefaultEpilogueISJ_SK_SK_NS1E_6thread17LinearCombinationISJ_Li1EffLNS1J_9ScaleType4KindE0ELNS_15FloatRoundStyleE2ESJ_EENS1_15EpilogueDefaultEEEEEvvEEEEvNT_6ParamsE:
[----:B------:R-:W0:Y:S02]  /*0000*/  LDC R1, c[0x0][0x28] ;  /* 0x00000a00ff017b82 */ /* 0x000e240000000800 */
[----:B0-----:R-:W-:Y:S01]  /*0010*/  VIADD R1, R1, 0xfffffff8 ;  /* 0xfffffff801017836 */ /* 0x001fe20000000000 */
[----:B------:R-:W0:Y:S01]  /*0020*/  S2R R4, SR_TID.X ;  /* 0x0000000000047919 */ /* 0x000e220000002100 */
[----:B------:R-:W-:Y:S01]  /*0030*/  ELECT P0, URZ, PT ;  /* 0x00000000003f782f */ /* 0x000fe20003800000 */
[----:B------:R-:W-:Y:S01]  /*0040*/  BSSY B0, `(.L_x_0) ;  /* 0x000000f000007945 */ /* 0x000fe20003800000 */
[--C-:B0-----:R-:W-:Y:S02]  /*0050*/  SHF.R.U32.HI R0, RZ, 0x5, R4.reuse ;  /* 0x00000005ff007819 */ /* 0x101fe40000011604 */
[----:B------:R-:W-:-:S03]  /*0060*/  SHF.R.U32.HI R5, RZ, 0x7, R4 ;  /* 0x00000007ff057819 */ /* 0x000fc60000011604 */
[----:B------:R-:W0:Y:S04]  /*0070*/  SHFL.IDX PT, R2, R0, RZ, 0x1f ;  /* 0x00001fff00027589 */ /* 0x000e2800000e0000 */
[----:B------:R1:W2:Y:S01]  /*0080*/  SHFL.IDX PT, R8, R5, RZ, 0x1f ;  /* 0x00001fff05087589 */ /* 0x0002a200000e0000 */
[----:B0-----:R-:W-:-:S13]  /*0090*/  ISETP.NE.OR P0, PT, R2, RZ, !P0 ;  /* 0x000000ff0200720c */ /* 0x001fda0004705670 */
[----:B-12---:R-:W-:Y:S05]  /*00a0*/  @P0 BRA `(.L_x_1) ;  /* 0x0000000000200947 */ /* 0x006fea0003800000 */
[----:B------:R-:W-:Y:S02]  /*00b0*/  ULDC.64 UR4, c[0x0][0x198] ;  /* 0x0000660000047ab9 */ /* 0x000fe40000000a00 */
[----:B------:R-:W-:Y:S02]  /*00c0*/  UIADD3 UR6, UP0, UR4, 0xf0, URZ ;  /* 0x000000f004067890 */ /* 0x000fe4000ff1e03f */
[----:B------:R-:W-:Y:S02]  /*00d0*/  UIADD3 UR4, UP1, UR4, 0x1f0, URZ ;  /* 0x000001f004047890 */ /* 0x000fe4000ff3e03f */
[----:B------:R-:W-:Y:S02]  /*00e0*/  UIADD3.X UR7, URZ, UR5, URZ, UP0, !UPT ;  /* 0x000000053f077290 */ /* 0x000fe400087fe43f */
[----:B------:R-:W-:-:S07]  /*00f0*/  UIADD3.X UR5, URZ, UR5, URZ, UP1, !UPT ;  /* 0x000000053f057290 */ /* 0x000fce0008ffe43f */
[----:B------:R0:W-:Y:S02]  /*0100*/  UTMACCTL.PF [UR6] ;  /* 0x00000000060079b9 */ /* 0x0001e40008040000 */
[----:B------:R0:W-:Y:S02]  /*0110*/  UTMACCTL.PF [UR4] ;  /* 0x00000000040079b9 */ /* 0x0001e40008040000 */
[----:B0-----:R-:W-:Y:S01]  /*0120*/  NOP ;  /* 0x0000000000007918 */ /* 0x001fe20000000000 */
.L_x_1:
[----:B------:R-:W-:Y:S05]  /*0130*/  BSYNC B0 ;  /* 0x0000000000007941 */ /* 0x000fea0003800000 */
.L_x_0:
[----:B------:R-:W0:Y:S02]  /*0140*/  SHFL.IDX PT, R3, R0, RZ, 0x1f ;  /* 0x00001fff00037589 */ /* 0x000e2400000e0000 */
[----:B0-----:R-:W-:-:S13]  /*0150*/  ISETP.NE.AND P0, PT, R3, RZ, PT ;  /* 0x000000ff0300720c */ /* 0x001fda0003f05270 */
[----:B------:R-:W-:Y:S05]  /*0160*/  @P0 BRA `(.L_x_2) ;  /* 0x0000000000bc0947 */ /* 0x000fea0003800000 */
[----:B------:R-:W-:Y:S01]  /*0170*/  ELECT P0, URZ, PT ;  /* 0x00000000003f782f */ /* 0x000fe20003800000 */
[----:B------:R-:W-:-:S12]  /*0180*/  BSSY B0, `(.L_x_2) ;  /* 0x000002d000007945 */ /* 0x000fd80003800000 */
[----:B------:R-:W-:Y:S05]  /*0190*/  @!P0 BRA `(.L_x_3) ;  /* 0x0000000000ac8947 */ /* 0x000fea0003800000 */
[----:B------:R-:W0:Y:S01]  /*01a0*/  S2UR UR8, SR_CgaCtaId ;  /* 0x00000000000879c3 */ /* 0x000e220000008800 */
[----:B------:R-:W-:Y:S01]  /*01b0*/  UMOV UR4, 0x400 ;  /* 0x0000040000047882 */ /* 0x000fe20000000000 */
[----:B------:R-:W-:Y:S01]  /*01c0*/  UMOV UR5, 0x1 ;  /* 0x0000000100057882 */ /* 0x000fe20000000000 */
[----:B------:R-:W-:Y:S02]  /*01d0*/  UMOV UR6, 0x80 ;  /* 0x0000008000067882 */ /* 0x000fe40000000000 */
[----:B------:R-:W-:-:S04]  /*01e0*/  UIADD3 UR6, -UR6, 0x100000, URZ ;  /* 0x0010000006067890 */ /* 0x000fc8000fffe13f */
[----:B------:R-:W-:Y:S02]  /*01f0*/  USHF.L.U32 UR7, UR6, 0xb, URZ ;  /* 0x0000000b06077899 */ /* 0x000fe4000800063f */
[----:B------:R-:W-:Y:S02]  /*0200*/  USHF.L.U32 UR6, UR6, 0x1, URZ ;  /* 0x0000000106067899 */ /* 0x000fe4000800063f */
[----:B0-----:R-:W-:Y:S02]  /*0210*/  ULEA UR8, UR8, UR4, 0x18 ;  /* 0x0000000408087291 */ /* 0x001fe4000f8ec03f */
[----:B------:R-:W-:-:S04]  /*0220*/  UIADD3 UR4, -UR5, 0x100000, URZ ;  /* 0x0010000005047890 */ /* 0x000fc8000fffe13f */
[----:B------:R-:W-:Y:S02]  /*0230*/  USHF.L.U32 UR5, UR4, 0xb, URZ ;  /* 0x0000000b04057899 */ /* 0x000fe4000800063f */
[----:B------:R-:W-:Y:S01]  /*0240*/  USHF.L.U32 UR4, UR4, 0x1, URZ ;  /* 0x0000000104047899 */ /* 0x000fe2000800063f */
[----:B------:R-:W0:Y:S11]  /*0250*/  FENCE.VIEW.ASYNC.S ;  /* 0x00000000000073c6 */ /* 0x000e360000000000 */
[----:B0-----:R0:W1:Y:S01]  /*0260*/  SYNCS.EXCH.64 URZ, [UR8], UR4 ;  /* 0x00000004083f75b2 */ /* 0x0010620008000100 */
[----:B------:R0:W2:Y:S01]  /*0270*/  SYNCS.EXCH.64 URZ, [UR8+0x78], UR6 ;  /* 0x00007806083f75b2 */ /* 0x0000a20008000100 */
[----:B------:R0:W3:Y:S01]  /*0280*/  SYNCS.EXCH.64 URZ, [UR8+0x8], UR4 ;  /* 0x00000804083f75b2 */ /* 0x0000e20008000100 */
[----:B------:R0:W4:Y:S01]  /*0290*/  SYNCS.EXCH.64 URZ, [UR8+0x80], UR6 ;  /* 0x00008006083f75b2 */ /* 0x0001220008000100 */
[----:B------:R0:W0:Y:S01]  /*02a0*/  SYNCS.EXCH.64 URZ, [UR8+0x10], UR4 ;  /* 0x00001004083f75b2 */ /* 0x0000220008000100 */
        /* <DEDUP_REMOVED lines=25> */
[----:B-1234-:R-:W-:Y:S01]  /*0440*/  NOP ;  /* 0x0000000000007918 */ /* 0x01efe20000000000 */
.L_x_3:
[----:B0-----:R-:W-:Y:S05]  /*0450*/  BSYNC B0 ;  /* 0x0000000000007941 */ /* 0x001fea0003800000 */
.L_x_2:
[----:B------:R-:W0:Y:S01]  /*0460*/  SHFL.IDX PT, R6, R0, RZ, 0x1f ;  /* 0x00001fff00067589 */ /* 0x000e2200000e0000 */
[----:B------:R-:W-:Y:S01]  /*0470*/  ELECT P0, URZ, PT ;  /* 0x00000000003f782f */ /* 0x000fe20003800000 */
[----:B------:R-:W-:Y:S01]  /*0480*/  NOP ;  /* 0x0000000000007918 */ /* 0x000fe20000000000 */
[----:B------:R-:W-:Y:S01]  /*0490*/  ELECT P1, URZ, PT ;  /* 0x00000000003f782f */ /* 0x000fe20003820000 */
[----:B------:R-:W1:Y:S01]  /*04a0*/  SHFL.IDX PT, R3, R0, RZ, 0x1f ;  /* 0x00001fff00037589 */ /* 0x000e6200000e0000 */
[----:B------:R-:W-:Y:S01]  /*04b0*/  UMOV UR4, 0x20 ;  /* 0x0000002000047882 */ /* 0x000fe20000000000 */
[----:B------:R-:W-:Y:S01]  /*04c0*/  UMOV UR11, 0x80 ;  /* 0x00000080000b7882 */ /* 0x000fe20000000000 */
[----:B------:R-:W-:Y:S01]  /*04d0*/  NOP ;  /* 0x0000000000007918 */ /* 0x000fe20000000000 */
[C---:B------:R-:W-:Y:S01]  /*04e0*/  VIADD R33, R8.reuse, 0xffffffff ;  /* 0xffffffff08217836 */ /* 0x040fe20000000000 */
[----:B------:R-:W2:Y:S01]  /*04f0*/  SHFL.IDX PT, R5, R5, RZ, 0x1f ;  /* 0x00001fff05057589 */ /* 0x000ea200000e0000 */
[----:B------:R-:W-:Y:S01]  /*0500*/  ULDC.64 UR44, c[0x0][0x208] ;  /* 0x00008200002c7ab9 */ /* 0x000fe20000000a00 */
[----:B------:R-:W-:-:S02]  /*0510*/  ISETP.NE.AND P2, PT, R8, RZ, PT ;  /* 0x000000ff0800720c */ /* 0x000fc40003f45270 */
[----:B------:R-:W-:Y:S02]  /*0520*/  ISETP.GE.U32.AND P3, PT, R33, 0x2, PT ;  /* 0x000000022100780c */ /* 0x000fe40003f66070 */
[----:B0-----:R-:W-:Y:S02]  /*0530*/  ISETP.NE.OR P0, PT, R6, RZ, !P0 ;  /* 0x000000ff0600720c */ /* 0x001fe40004705670 */
[----:B-1----:R-:W-:Y:S02]  /*0540*/  ISETP.NE.OR P1, PT, R3, RZ, !P1 ;  /* 0x000000ff0300720c */ /* 0x002fe40004f25670 */
[----:B------:R-:W-:-:S04]  /*0550*/  SHF.R.S32.HI R3, RZ, 0x1f, R2 ;  /* 0x0000001fff037819 */ /* 0x000fc80000011402 */
[----:B------:R-:W-:-:S05]  /*0560*/  LEA.HI R3, R3, R2, RZ, 0x2 ;  /* 0x0000000203037211 */ /* 0x000fca00078f10ff */
[----:B------:R-:W-:Y:S01]  /*0570*/  VOTEU.ALL UP0, P0 ;  /* 0x00000000003f7886 */ /* 0x000fe20000000000 */
[----:B------:R-:W-:Y:S01]  /*0580*/  LOP3.LUT R3, R3, 0xfffffffc, RZ, 0xc0, !PT ;  /* 0xfffffffc03037812 */ /* 0x000fe200078ec0ff */
[----:B------:R-:W-:-:S03]  /*0590*/  VOTEU.ALL UP1, P1 ;  /* 0x00000000003f7886 */ /* 0x000fc60000820000 */
[----:B------:R-:W0:Y:S01]  /*05a0*/  @!UP0 S2UR UR7, SR_CgaCtaId ;  /* 0x00000000000789c3 */ /* 0x000e220000008800 */
[----:B------:R-:W-:Y:S01]  /*05b0*/  @!UP0 UMOV UR6, 0x400 ;  /* 0x0000040000068882 */ /* 0x000fe20000000000 */
[----:B------:R-:W-:-:S04]  /*05c0*/  @!UP0 UIADD3 UR4, -UR4, 0x100000, URZ ;  /* 0x0010000004048890 */ /* 0x000fc8000fffe13f */
[----:B------:R-:W-:Y:S02]  /*05d0*/  @!UP0 USHF.L.U32 UR5, UR4, 0xb, URZ ;  /* 0x0000000b04058899 */ /* 0x000fe4000800063f */
[----:B------:R-:W-:Y:S01]  /*05e0*/  @!UP0 USHF.L.U32 UR4, UR4, 0x1, URZ ;  /* 0x0000000104048899 */ /* 0x000fe2000800063f */
[----:B------:R-:W-:Y:S01]  /*05f0*/  IMAD.IADD R0, R2, 0x1, -R3 ;  /* 0x0000000102007824 */ /* 0x000fe200078e0a03 */
[----:B------:R-:W-:Y:S01]  /*0600*/  @!UP1 UMOV UR9, 0x400 ;  /* 0x0000040000099882 */ /* 0x000fe20000000000 */
[----:B------:R-:W-:Y:S01]  /*0610*/  VOTEU.ALL UP2, P1 ;  /* 0x00000000003f7886 */ /* 0x000fe20000840000 */
[----:B------:R-:W-:Y:S01]  /*0620*/  VOTEU.ALL UP3, P1 ;  /* 0x00000000003f7886 */ /* 0x000fe20000860000 */
[----:B------:R-:W-:Y:S01]  /*0630*/  VOTEU.ALL UP4, P1 ;  /* 0x00000000003f7886 */ /* 0x000fe20000880000 */
[----:B------:R-:W1:Y:S01]  /*0640*/  @!UP1 S2UR UR10, SR_CgaCtaId ;  /* 0x00000000000a99c3 */ /* 0x000e620000008800 */
[----:B------:R-:W-:Y:S01]  /*0650*/  VOTEU.ALL UP5, P1 ;  /* 0x00000000003f7886 */ /* 0x000fe200008a0000 */
[----:B------:R-:W-:-:S04]  /*0660*/  SHF.R.S32.HI R3, RZ, 0x1f, R4 ;  /* 0x0000001fff037819 */ /* 0x000fc80000011404 */
[----:B------:R-:W-:-:S04]  /*0670*/  LEA.HI R3, R3, R4, RZ, 0x7 ;  /* 0x0000000403037211 */ /* 0x000fc800078f38ff */
[----:B------:R-:W-:-:S05]  /*0680*/  LOP3.LUT R3, R3, 0xffffff80, RZ, 0xc0, !PT ;  /* 0xffffff8003037812 */ /* 0x000fca00078ec0ff */
[----:B------:R-:W-:Y:S01]  /*0690*/  IMAD.IADD R3, R4, 0x1, -R3 ;  /* 0x0000000104037824 */ /* 0x000fe200078e0a03 */
[----:B0-----:R-:W-:Y:S02]  /*06a0*/  @!UP0 ULEA UR8, UR7, UR6, 0x18 ;  /* 0x0000000607088291 */ /* 0x001fe4000f8ec03f */
[----:B------:R-:W-:-:S04]  /*06b0*/  @!UP1 UIADD3 UR6, -UR11, 0x100000, URZ ;  /* 0x001000000b069890 */ /* 0x000fc8000fffe13f */
[----:B------:R-:W-:Y:S02]  /*06c0*/  @!UP1 USHF.L.U32 UR7, UR6, 0xb, URZ ;  /* 0x0000000b06079899 */ /* 0x000fe4000800063f */
[----:B------:R-:W-:Y:S01]  /*06d0*/  @!UP1 USHF.L.U32 UR6, UR6, 0x1, URZ ;  /* 0x0000000106069899 */ /* 0x000fe2000800063f */
[----:B------:R-:W-:Y:S01]  /*06e0*/  VOTEU.ALL UP0, P0 ;  /* 0x00000000003f7886 */ /* 0x000fe20000000000 */
[----:B-1----:R-:W-:Y:S01]  /*06f0*/  @!UP1 ULEA UR9, UR10, UR9, 0x18 ;  /* 0x000000090a099291 */ /* 0x002fe2000f8ec03f */
[----:B------:R-:W-:Y:S02]  /*0700*/  VOTEU.ALL UP1, P0 ;  /* 0x00000000003f7886 */ /* 0x000fe40000020000 */
[----:B------:R-:W-:Y:S01]  /*0710*/  ULDC.64 UR10, c[0x0][0x598] ;  /* 0x00016600000a7ab9 */ /* 0x000fe20000000a00 */
[----:B------:R-:W-:Y:S01]  /*0720*/  ISETP.NE.AND P0, PT, R0, 0x3, PT ;  /* 0x000000030000780c */ /* 0x000fe20003f05270 */
[----:B------:R-:W0:Y:S02]  /*0730*/  FENCE.VIEW.ASYNC.S ;  /* 0x00000000000073c6 */ /* 0x000e240000000000 */
[----:B0-----:R0:W1:Y:S01]  /*0740*/  @!UP0 SYNCS.EXCH.64 URZ, [UR8+0x120], UR4 ;  /* 0x00012004083f85b2 */ /* 0x0010620008000100 */
[----:B------:R-:W-:-:S02]  /*0750*/  ISETP.NE.U32.AND P1, PT, RZ, UR10, PT ;  /* 0x0000000aff007c0c */ /* 0x000fc4000bf25070 */
[----:B------:R-:W-:Y:S02]  /*0760*/  ISETP.EQ.OR P0, PT, R0, RZ, !P0 ;  /* 0x000000ff0000720c */ /* 0x000fe40004702670 */
[----:B------:R-:W-:Y:S02]  /*0770*/  ISETP.NE.AND.EX P1, PT, RZ, UR11, PT, P1 ;  /* 0x0000000bff007c0c */ /* 0x000fe4000bf25310 */
[----:B------:R-:W-:-:S04]  /*0780*/  ISETP.EQ.AND P0, PT, R8, RZ, P0 ;  /* 0x000000ff0800720c */ /* 0x000fc80000702270 */
[----:B------:R-:W-:-:S04]  /*0790*/  SEL R16, RZ, 0x1, !P0 ;  /* 0x00000001ff107807 */ /* 0x000fc80004000000 */
[----:B------:R-:W-:Y:S01]  /*07a0*/  SEL R16, R16, 0x2, P3 ;  /* 0x0000000210107807 */ /* 0x000fe20001800000 */
[----:B------:R0:W1:Y:S01]  /*07b0*/  @!UP1 SYNCS.EXCH.64 URZ, [UR8+0x128], UR4 ;  /* 0x00012804083f95b2 */ /* 0x0000620008000100 */
[----:B------:R-:W-:Y:S01]  /*07c0*/  NOP ;  /* 0x0000000000007918 */ /* 0x000fe20000000000 */
[----:B------:R0:W1:Y:S01]  /*07d0*/  @!UP2 SYNCS.EXCH.64 URZ, [UR9+0x100], UR6 ;  /* 0x00010006093fa5b2 */ /* 0x0000620008000100 */
[----:B------:R0:W1:Y:S01]  /*07e0*/  @!UP3 SYNCS.EXCH.64 URZ, [UR9+0x108], UR6 ;  /* 0x00010806093fb5b2 */ /* 0x0000620008000100 */
[----:B------:R0:W1:Y:S01]  /*07f0*/  @!UP4 SYNCS.EXCH.64 URZ, [UR9+0x110], UR6 ;  /* 0x00011006093fc5b2 */ /* 0x0000620008000100 */
[----:B------:R0:W1:Y:S01]  /*0800*/  @!UP5 SYNCS.EXCH.64 URZ, [UR9+0x118], UR6 ;  /* 0x00011806093fd5b2 */ /* 0x0000620008000100 */
[----:B------:R-:W-:Y:S01]  /*0810*/  NOP ;  /* 0x0000000000007918 */ /* 0x000fe20000000000 */
[----:B-1----:R-:W-:Y:S06]  /*0820*/  BAR.SYNC.DEFER_BLOCKING 0x0 ;  /* 0x0000000000007b1d */ /* 0x002fec0000010000 */
[----:B0-2---:R-:W-:Y:S05]  /*0830*/  @!P1 BRA `(.L_x_4) ;  /* 0x00000000001c9947 */ /* 0x005fea0003800000 */
[----:B------:R-:W0:Y:S02]  /*0840*/  LDC.64 R6, c[0x0][0x598] ;  /* 0x00016600ff067b82 */ /* 0x000e240000000a00 */
[----:B0-----:R-:W2:Y:S02]  /*0850*/  LDG.E.64 R6, desc[UR44][R6.64] ;  /* 0x0000002c06067981 */ /* 0x001ea4000c1e1b00 */
[----:B--2---:R-:W-:-:S04]  /*0860*/  ISETP.NE.U32.AND P0, PT, R6, RZ, PT ;  /* 0x000000ff0600720c */ /* 0x004fc80003f05070 */
[----:B------:R-:W-:-:S13]  /*0870*/  ISETP.NE.AND.EX P0, PT, R7, RZ, PT, P0 ;  /* 0x000000ff0700720c */ /* 0x000fda0003f05300 */
[----:B------:R-:W-:Y:S05]  /*0880*/  @!P0 BRA `(.L_x_4) ;  /* 0x0000000000088947 */ /* 0x000fea0003800000 */
[----:B------:R1:W5:Y:S01]  /*0890*/  LD.E R112, desc[UR44][R6.64] ;  /* 0x0000002c06707980 */ /* 0x000362000c101900 */
[----:B------:R-:W-:Y:S05]  /*08a0*/  BRA `(.L_x_5) ;  /* 0x0000000000247947 */ /* 0x000fea0003800000 */
.L_x_4:
[----:B------:R-:W-:Y:S02]  /*08b0*/  ULDC.64 UR4, c[0x0][0x588] ;  /* 0x0001620000047ab9 */ /* 0x000fe40000000a00 */
[----:B------:R-:W-:-:S04]  /*08c0*/  ISETP.NE.U32.AND P0, PT, RZ, UR4, PT ;  /* 0x00000004ff007c0c */ /* 0x000fc8000bf05070 */
[----:B------:R-:W-:-:S13]  /*08d0*/  ISETP.NE.AND.EX P0, PT, RZ, UR5, PT, P0 ;  /* 0x00000005ff007c0c */ /* 0x000fda000bf05300 */
[----:B------:R-:W-:Y:S05]  /*08e0*/  @!P0 BRA `(.L_x_6) ;  /* 0x00000000000c8947 */ /* 0x000fea0003800000 */
[----:B------:R-:W0:Y:S02]  /*08f0*/  LDC.64 R112, c[0x0][0x588] ;  /* 0x00016200ff707b82 */ /* 0x000e240000000a00 */
[----:B0-----:R0:W5:Y:S01]  /*0900*/  LDG.E R112, desc[UR44][R112.64] ;  /* 0x0000002c70707981 */ /* 0x001162000c1e1900 */
[----:B------:R-:W-:Y:S05]  /*0910*/  BRA `(.L_x_5) ;  /* 0x0000000000087947 */ /* 0x000fea0003800000 */
.L_x_6:
[----:B------:R-:W-:Y:S02]  /*0920*/  ULDC UR4, c[0x0][0x580] ;  /* 0x0001600000047ab9 */ /* 0x000fe40000000800 */
[----:B------:R-:W-:-:S07]  /*0930*/  IMAD.U32 R112, RZ, RZ, UR4 ;  /* 0x00000004ff707e24 */ /* 0x000fce000f8e00ff */
.L_x_5:
[----:B------:R-:W-:Y:S02]  /*0940*/  ULDC.64 UR4, c[0x0][0x5a0] ;  /* 0x0001680000047ab9 */ /* 0x000fe40000000a00 */
[----:B------:R-:W-:-:S04]  /*0950*/  ISETP.NE.U32.AND P0, PT, RZ, UR4, PT ;  /* 0x00000004ff007c0c */ /* 0x000fc8000bf05070 */
[----:B------:R-:W-:-:S13]  /*0960*/  ISETP.NE.AND.EX P0, PT, RZ, UR5, PT, P0 ;  /* 0x00000005ff007c0c */ /* 0x000fda000bf05300 */
[----:B------:R-:W-:Y:S05]  /*0970*/  @!P0 BRA `(.L_x_7) ;  /* 0x00000000001c8947 */ /* 0x000fea0003800000 */
[----:B-1----:R-:W1:Y:S02]  /*0980*/  LDC.64 R6, c[0x0][0x5a0] ;  /* 0x00016800ff067b82 */ /* 0x002e640000000a00 */
[----:B-1----:R-:W2:Y:S02]  /*0990*/  LDG.E.64 R6, desc[UR44][R6.64] ;  /* 0x0000002c06067981 */ /* 0x002ea4000c1e1b00 */
[----:B--2---:R-:W-:-:S04]  /*09a0*/  ISETP.NE.U32.AND P0, PT, R6, RZ, PT ;  /* 0x000000ff0600720c */ /* 0x004fc80003f05070 */
[----:B------:R-:W-:-:S13]  /*09b0*/  ISETP.NE.AND.EX P0, PT, R7, RZ, PT, P0 ;  /* 0x000000ff0700720c */ /* 0x000fda0003f05300 */
[----:B------:R-:W-:Y:S05]  /*09c0*/  @!P0 BRA `(.L_x_7) ;  /* 0x0000000000088947 */ /* 0x000fea0003800000 */
[----:B0-----:R2:W5:Y:S01]  /*09d0*/  LD.E R113, desc[UR44][R6.64] ;  /* 0x0000002c06717980 */ /* 0x001562000c101900 */
[----:B------:R-:W-:Y:S05]  /*09e0*/  BRA `(.L_x_8) ;  /* 0x0000000000247947 */ /* 0x000fea0003800000 */
.L_x_7:
[----:B------:R-:W-:Y:S02]  /*09f0*/  ULDC.64 UR4, c[0x0][0x590] ;  /* 0x0001640000047ab9 */ /* 0x000fe40000000a00 */
[----:B------:R-:W-:-:S04]  /*0a00*/  ISETP.NE.U32.AND P0, PT, RZ, UR4, PT ;  /* 0x00000004ff007c0c */ /* 0x000fc8000bf05070 */
[----:B------:R-:W-:-:S13]  /*0a10*/  ISETP.NE.AND.EX P0, PT, RZ, UR5, PT, P0 ;  /* 0x00000005ff007c0c */ /* 0x000fda000bf05300 */
[----:B------:R-:W-:Y:S05]  /*0a20*/  @!P0 BRA `(.L_x_9) ;  /* 0x00000000000c8947 */ /* 0x000fea0003800000 */
[----:B-1----:R-:W0:Y:S02]  /*0a30*/  LDC.64 R6, c[0x0][0x590] ;  /* 0x00016400ff067b82 */ /* 0x002e240000000a00 */
[----:B0-----:R0:W5:Y:S01]  /*0a40*/  LDG.E R113, desc[UR44][R6.64] ;  /* 0x0000002c06717981 */ /* 0x001162000c1e1900 */
[----:B------:R-:W-:Y:S05]  /*0a50*/  BRA `(.L_x_8) ;  /* 0x0000000000087947 */ /* 0x000fea0003800000 */
.L_x_9:
[----:B------:R-:W-:Y:S02]  /*0a60*/  ULDC UR4, c[0x0][0x584] ;  /* 0x0001610000047ab9 */ /* 0x000fe40000000800 */
[----:B0-----:R-:W-:-:S07]  /*0a70*/  IMAD.U32 R113, RZ, RZ, UR4 ;  /* 0x00000004ff717e24 */ /* 0x001fce000f8e00ff */
.L_x_8:
[----:B------:R-:W3:Y:S01]  /*0a80*/  LDC R2, c[0x0][0x65c] ;  /* 0x00019700ff027b82 */ /* 0x000ee20000000800 */
[----:B------:R-:W4:Y:S01]  /*0a90*/  S2R R14, SR_CTAID.Y ;  /* 0x00000000000e7919 */ /* 0x000f220000002600 */
[----:B------:R-:W-:Y:S01]  /*0aa0*/  ULDC UR6, c[0x0][0x28c] ;  /* 0x0000a30000067ab9 */ /* 0x000fe20000000800 */
[----:B------:R-:W-:Y:S01]  /*0ab0*/  ISETP.NE.AND P0, PT, R8, 0x2, PT ;  /* 0x000000020800780c */ /* 0x000fe20003f05270 */
[----:B------:R-:W-:Y:S01]  /*0ac0*/  UIADD3 UR6, UR6, 0x1f, URZ ;  /* 0x0000001f06067890 */ /* 0x000fe2000fffe03f */
[----:B012---:R-:W0:Y:S01]  /*0ad0*/  S2R R6, SR_CTAID.X ;  /* 0x0000000000067919 */ /* 0x007e220000002500 */
[----:B------:R-:W-:Y:S01]  /*0ae0*/  IMAD.MOV.U32 R7, RZ, RZ, RZ ;  /* 0x000000ffff077224 */ /* 0x000fe200078e00ff */
[----:B------:R-:W-:Y:S01]  /*0af0*/  UMOV UR36, URZ ;  /* 0x0000003f00247c82 */ /* 0x000fe20008000000 */
[----:B------:R-:W-:Y:S01]  /*0b00*/  USHF.R.S32.HI UR7, URZ, 0x1f, UR6 ;  /* 0x0000001f3f077899 */ /* 0x000fe20008011406 */
[----:B------:R-:W-:Y:S01]  /*0b10*/  UMOV UR37, URZ ;  /* 0x0000003f00257c82 */ /* 0x000fe20008000000 */
[----:B------:R-:W-:-:S02]  /*0b20*/  ULDC.64 UR8, c[0x0][0x650] ;  /* 0x0001940000087ab9 */ /* 0x000fc40000000a00 */
[----:B------:R-:W-:-:S04]  /*0b30*/  ULEA.HI UR7, UR7, UR6, URZ, 0x5 ;  /* 0x0000000607077291 */ /* 0x000fc8000f8f283f */
[----:B------:R-:W-:Y:S01]  /*0b40*/  USHF.R.S32.HI UR38, URZ, 0x5, UR7 ;  /* 0x000000053f267899 */ /* 0x000fe20008011407 */
[----:B---3--:R-:W-:-:S13]  /*0b50*/  ISETP.NE.AND P1, PT, R2, 0x1, PT ;  /* 0x000000010200780c */ /* 0x008fda0003f25270 */
[----:B------:R-:W0:Y:S01]  /*0b60*/  @P1 LDC R19, c[0x0][0x10] ;  /* 0x00000400ff131b82 */ /* 0x000e220000000800 */
[----:B----4-:R-:W-:Y:S02]  /*0b70*/  @P1 IMAD.MOV.U32 R8, RZ, RZ, R14 ;  /* 0x000000ffff081224 */ /* 0x010fe400078e000e */
[----:B------:R-:W-:Y:S02]  /*0b80*/  @P1 IMAD.MOV.U32 R9, RZ, RZ, RZ ;  /* 0x000000ffff091224 */ /* 0x000fe400078e00ff */
[----:B------:R-:W-:-:S03]  /*0b90*/  @P1 IMAD.MOV.U32 R17, RZ, RZ, RZ ;  /* 0x000000ffff111224 */ /* 0x000fc600078e00ff */
[----:B------:R-:W1:Y:S01]  /*0ba0*/  @!P1 LDC R11, c[0x0][0xc] ;  /* 0x00000300ff0b9b82 */ /* 0x000e620000000800 */
[----:B------:R-:W-:Y:S01]  /*0bb0*/  ULDC UR4, c[0x0][0xc] ;  /* 0x0000030000047ab9 */ /* 0x000fe20000000800 */
[----:B------:R-:W-:Y:S02]  /*0bc0*/  ULDC UR5, c[0x0][0x10] ;  /* 0x0000040000057ab9 */ /* 0x000fe40000000800 */
[----:B------:R-:W-:-:S04]  /*0bd0*/  UIMAD.WIDE.U32 UR4, UR4, UR5, URZ ;  /* 0x00000005040472a5 */ /* 0x000fc8000f8e003f */
[----:B------:R-:W2:Y:S01]  /*0be0*/  LDC R2, c[0x0][0x14] ;  /* 0x00000500ff027b82 */ /* 0x000ea20000000800 */
[----:B0-----:R-:W-:-:S04]  /*0bf0*/  @P1 IMAD.WIDE.U32 R18, R6, R19, R8 ;  /* 0x0000001306121225 */ /* 0x001fc800078e0008 */
[----:B------:R-:W-:Y:S02]  /*0c00*/  @P1 IMAD.IADD R17, R19, 0x1, R17 ;  /* 0x0000000113111824 */ /* 0x000fe400078e0211 */
[----:B-1----:R-:W-:-:S04]  /*0c10*/  @!P1 IMAD.WIDE.U32 R8, R11, R14, R6 ;  /* 0x0000000e0b089225 */ /* 0x002fc800078e0006 */
[----:B------:R-:W-:Y:S02]  /*0c20*/  @!P1 IMAD.MOV.U32 R18, RZ, RZ, R8 ;  /* 0x000000ffff129224 */ /* 0x000fe400078e0008 */
[----:B------:R-:W-:Y:S02]  /*0c30*/  @!P1 IMAD.MOV.U32 R17, RZ, RZ, R9 ;  /* 0x000000ffff119224 */ /* 0x000fe400078e0009 */
[----:B--2---:R-:W-:-:S04]  /*0c40*/  IMAD.WIDE.U32 R12, R2, UR4, RZ ;  /* 0x00000004020c7c25 */ /* 0x004fc8000f8e00ff */
[----:B------:R-:W-:Y:S01]  /*0c50*/  IMAD R23, R2, UR5, RZ ;  /* 0x0000000502177c24 */ /* 0x000fe2000f8e02ff */
[----:B------:R0:W-:Y:S03]  /*0c60*/  STL.64 [R1], R12 ;  /* 0x0000000c01007387 */ /* 0x0001e60000100a00 */
[----:B------:R-:W-:Y:S01]  /*0c70*/  IMAD.IADD R23, R13, 0x1, R23 ;  /* 0x000000010d177824 */ /* 0x000fe200078e0217 */
[----:B------:R-:W-:Y:S06]  /*0c80*/  @P0 BRA `(.L_x_10) ;  /* 0x0000000000200947 */ /* 0x000fec0003800000 */
[----:B------:R-:W-:Y:S01]  /*0c90*/  UISETP.GE.U32.AND UP0, UPT, UR38, 0xf, UPT ;  /* 0x0000000f2600788c */ /* 0x000fe2000bf06070 */
[----:B------:R-:W-:Y:S01]  /*0ca0*/  IADD3 R18, P0, R18, R12, RZ ;  /* 0x0000000c12127210 */ /* 0x000fe20007f1e0ff */
[----:B------:R-:W-:Y:S01]  /*0cb0*/  UIMAD.WIDE.U32 UR4, UR38, -0x77777777, URZ ;  /* 0x88888889260478a5 */ /* 0x000fe2000f8e003f */
[----:B------:R-:W-:-:S03]  /*0cc0*/  UMOV UR37, URZ ;  /* 0x0000003f00257c82 */ /* 0x000fc60008000000 */
[----:B------:R-:W-:Y:S01]  /*0cd0*/  USHF.R.U32.HI UR4, URZ, 0x3, UR5 ;  /* 0x000000033f047899 */ /* 0x000fe20008011605 */
[----:B------:R-:W-:-:S03]  /*0ce0*/  IMAD.X R17, R23, 0x1, R17, P0 ;  /* 0x0000000117117824 */ /* 0x000fc600000e0611 */
[----:B------:R-:W-:Y:S02]  /*0cf0*/  UIMAD UR36, UR4, -0xf, UR38 ;  /* 0xfffffff1042478a4 */ /* 0x000fe4000f8e0226 */
[----:B------:R-:W-:-:S12]  /*0d00*/  @UP0 ULOP3.LUT UR37, UR4, 0x1, URZ, 0xc0, !UPT ;  /* 0x0000000104250892 */ /* 0x000fd8000f8ec03f */
.L_x_10:
[----:B------:R-:W-:Y:S01]  /*0d10*/  ISETP.GE.U32.AND P0, PT, R18, UR8, PT ;  /* 0x0000000812007c0c */ /* 0x000fe2000bf06070 */
[----:B------:R-:W-:Y:S01]  /*0d20*/  IMAD.MOV.U32 R19, RZ, RZ, -0x1 ;  /* 0xffffffffff137424 */ /* 0x000fe200078e00ff */
[----:B------:R-:W-:Y:S01]  /*0d30*/  PRMT R8, RZ, 0x7610, R8 ;  /* 0x00007610ff087816 */ /* 0x000fe20000000008 */
[----:B------:R-:W-:Y:S01]  /*0d40*/  IMAD.MOV.U32 R22, RZ, RZ, -0x1 ;  /* 0xffffffffff167424 */ /* 0x000fe200078e00ff */
[----:B------:R-:W-:Y:S01]  /*0d50*/  ISETP.GE.U32.AND.EX P0, PT, R17, UR9, PT, P0 ;  /* 0x0000000911007c0c */ /* 0x000fe2000bf06100 */
[----:B------:R-:W-:-:S12]  /*0d60*/  IMAD.MOV.U32 R2, RZ, RZ, -0x1 ;  /* 0xffffffffff027424 */ /* 0x000fd800078e00ff */
[----:B------:R-:W-:Y:S05]  /*0d70*/  @P0 BRA `(.L_x_11) ;  /* 0x00000004005c0947 */ /* 0x000fea0003800000 */
[----:B------:R-:W1:Y:S01]  /*0d80*/  LDC.64 R20, c[0x0][0x628] ;  /* 0x00018a00ff147b82 */ /* 0x000e620000000a00 */
[----:B------:R-:W-:Y:S02]  /*0d90*/  IMAD.MOV.U32 R8, RZ, RZ, R18 ;  /* 0x000000ffff087224 */ /* 0x000fe400078e0012 */
[----:B------:R-:W-:-:S05]  /*0da0*/  IMAD.MOV.U32 R9, RZ, RZ, R17 ;  /* 0x000000ffff097224 */ /* 0x000fca00078e0011 */
[----:B------:R-:W2:Y:S08]  /*0db0*/  LDC R2, c[0x0][0x630] ;  /* 0x00018c00ff027b82 */ /* 0x000eb00000000800 */
[----:B------:R-:W3:Y:S01]  /*0dc0*/  LDC.64 R24, c[0x0][0x620] ;  /* 0x00018800ff187b82 */ /* 0x000ee20000000a00 */
[----:B-1----:R-:W-:-:S04]  /*0dd0*/  ISETP.NE.U32.AND P0, PT, R20, RZ, PT ;  /* 0x000000ff1400720c */ /* 0x002fc80003f05070 */
[----:B------:R-:W-:-:S13]  /*0de0*/  ISETP.NE.AND.EX P0, PT, R21, RZ, PT, P0 ;  /* 0x000000ff1500720c */ /* 0x000fda0003f05300 */
[----:B--23--:R-:W-:Y:S05]  /*0df0*/  @!P0 BRA `(.L_x_12) ;  /* 0x0000000000288947 */ /* 0x00cfea0003800000 */
[----:B0-----:R-:W0:Y:S02]  /*0e00*/  LDC R13, c[0x0][0x634] ;  /* 0x00018d00ff0d7b82 */ /* 0x001e240000000800 */
[----:B0-----:R-:W-:-:S05]  /*0e10*/  IADD3 R13, P0, R18, R13, RZ ;  /* 0x0000000d120d7210 */ /* 0x001fca0007f1e0ff */
[----:B------:R-:W-:-:S04]  /*0e20*/  IMAD.X R15, RZ, RZ, R17, P0 ;  /* 0x000000ffff0f7224 */ /* 0x000fc800000e0611 */
[----:B------:R-:W-:-:S04]  /*0e30*/  IMAD.WIDE.U32 R8, R15, R20, RZ ;  /* 0x000000140f087225 */ /* 0x000fc800078e00ff */
[----:B------:R-:W-:-:S04]  /*0e40*/  IMAD.WIDE.U32 R10, P0, R13, R21, R8 ;  /* 0x000000150d0a7225 */ /* 0x000fc80007800008 */
[----:B------:R-:W-:-:S04]  /*0e50*/  IMAD.WIDE.U32 R8, R13, R20, RZ ;  /* 0x000000140d087225 */ /* 0x000fc800078e00ff */
[----:B------:R-:W-:Y:S01]  /*0e60*/  IMAD.X R13, RZ, RZ, RZ, P0 ;  /* 0x000000ffff0d7224 */ /* 0x000fe200000e06ff */
[----:B------:R-:W-:Y:S01]  /*0e70*/  IADD3 RZ, P0, R9, R10, RZ ;  /* 0x0000000a09ff7210 */ /* 0x000fe20007f1e0ff */
[----:B------:R-:W-:-:S04]  /*0e80*/  IMAD.MOV.U32 R12, RZ, RZ, R11 ;  /* 0x000000ffff0c7224 */ /* 0x000fc800078e000b */
[----:B------:R-:W-:-:S08]  /*0e90*/  IMAD.WIDE.U32.X R8, R15, R21, R12, P0 ;  /* 0x000000150f087225 */ /* 0x000fd000000e040c */
.L_x_12:
[-CC-:B------:R-:W-:Y:S01]  /*0ea0*/  SHF.R.U64 R31, R8, R2.reuse, R9.reuse ;  /* 0x00000002081f7219 */ /* 0x180fe20000001209 */
[----:B0-----:R-:W0:Y:S01]  /*0eb0*/  LDC R12, c[0x0][0x618] ;  /* 0x00018600ff0c7b82 */ /* 0x001e220000000800 */
[----:B------:R-:W-:Y:S01]  /*0ec0*/  SHF.R.U32.HI R7, RZ, R2, R9 ;  /* 0x00000002ff077219 */ /* 0x000fe20000011609 */
[----:B------:R-:W-:Y:S01]  /*0ed0*/  ULDC UR4, c[0x0][0x150] ;  /* 0x0000540000047ab9 */ /* 0x000fe20000000800 */
[----:B------:R-:W-:Y:S01]  /*0ee0*/  IADD3 R11, P0, RZ, -R31, RZ ;  /* 0x8000001fff0b7210 */ /* 0x000fe20007f1e0ff */
[----:B------:R-:W-:Y:S01]  /*0ef0*/  IMAD.MOV.U32 R19, RZ, RZ, R17 ;  /* 0x000000ffff137224 */ /* 0x000fe200078e0011 */
[----:B------:R-:W-:-:S03]  /*0f00*/  I2FP.F32.U32 R2, R6 ;  /* 0x0000000600027245 */ /* 0x000fc60000201000 */
[----:B------:R-:W1:Y:S01]  /*0f10*/  LDC.64 R26, c[0x0][0x640] ;  /* 0x00019000ff1a7b82 */ /* 0x000e620000000a00 */
[----:B------:R-:W-:Y:S02]  /*0f20*/  IMAD.X R13, RZ, RZ, ~R7, P0 ;  /* 0x000000ffff0d7224 */ /* 0x000fe400000e0e07 */
[----:B------:R-:W-:Y:S01]  /*0f30*/  FMUL R2, R2, UR4 ;  /* 0x0000000402027c20 */ /* 0x000fe20008400000 */
[----:B------:R-:W-:Y:S01]  /*0f40*/  IMAD.WIDE.U32 R8, R11, R24, R18 ;  /* 0x000000180b087225 */ /* 0x000fe200078e0012 */
[----:B------:R-:W-:-:S03]  /*0f50*/  ULDC UR4, c[0x0][0x154] ;  /* 0x0000550000047ab9 */ /* 0x000fc60000000800 */
[----:B------:R-:W-:Y:S01]  /*0f60*/  IMAD R10, R13, R24, RZ ;  /* 0x000000180d0a7224 */ /* 0x000fe200078e02ff */
[----:B------:R-:W2:Y:S01]  /*0f70*/  LDC R7, c[0x0][0x144] ;  /* 0x00005100ff077b82 */ /* 0x000ea20000000800 */
[----:B------:R-:W3:Y:S02]  /*0f80*/  F2I.U32.TRUNC.NTZ R2, R2 ;  /* 0x0000000200027305 */ /* 0x000ee4000020f000 */
[----:B------:R-:W-:-:S04]  /*0f90*/  IMAD R11, R11, R25, R10 ;  /* 0x000000190b0b7224 */ /* 0x000fc800078e020a */
[----:B------:R-:W-:Y:S01]  /*0fa0*/  IMAD.IADD R9, R9, 0x1, R11 ;  /* 0x0000000109097824 */ /* 0x000fe200078e020b */
[----:B------:R-:W4:Y:S01]  /*0fb0*/  LDC R22, c[0x0][0x608] ;  /* 0x00018200ff167b82 */ /* 0x000f220000000800 */
[----:B------:R-:W-:-:S03]  /*0fc0*/  IMAD.MOV.U32 R11, RZ, RZ, -0x1 ;  /* 0xffffffffff0b7424 */ /* 0x000fc600078e00ff */
[--C-:B0-----:R-:W-:Y:S02]  /*0fd0*/  SHF.R.U64 R20, R8, R12, R9.reuse ;  /* 0x0000000c08147219 */ /* 0x101fe40000001209 */
[----:B------:R-:W-:Y:S02]  /*0fe0*/  I2FP.F32.U32 R8, R14 ;  /* 0x0000000e00087245 */ /* 0x000fe40000201000 */
[----:B------:R-:W0:Y:S01]  /*0ff0*/  LDC R24, c[0x0][0x658] ;  /* 0x00019600ff187b82 */ /* 0x000e220000000800 */
[----:B-1----:R-:W-:Y:S01]  /*1000*/  ISETP.NE.U32.AND P0, PT, R26, RZ, PT ;  /* 0x000000ff1a00720c */ /* 0x002fe20003f05070 */
[----:B---3--:R-:W-:Y:S02]  /*1010*/  IMAD.MOV R10, RZ, RZ, -R2 ;  /* 0x000000ffff0a7224 */ /* 0x008fe400078e0a02 */
[----:B------:R-:W-:Y:S01]  /*1020*/  FMUL R8, R8, UR4 ;  /* 0x0000000408087c20 */ /* 0x000fe20008400000 */
[----:B------:R-:W-:Y:S02]  /*1030*/  SHF.R.U32.HI R9, RZ, R12, R9 ;  /* 0x0000000cff097219 */ /* 0x000fe40000011609 */
[----:B------:R-:W-:Y:S01]  /*1040*/  ISETP.NE.AND.EX P0, PT, R27, RZ, PT, P0 ;  /* 0x000000ff1b00720c */ /* 0x000fe20003f05300 */
[----:B------:R1:W3:Y:S01]  /*1050*/  F2I.U32.TRUNC.NTZ R15, R8 ;  /* 0x00000008000f7305 */ /* 0x0002e2000020f000 */
[----:B------:R-:W1:Y:S01]  /*1060*/  LDC R19, c[0x0][0x148] ;  /* 0x00005200ff137b82 */ /* 0x000e620000000800 */
[----:B--2---:R-:W-:-:S07]  /*1070*/  IMAD R2, R7, R10, R6 ;  /* 0x0000000a07027224 */ /* 0x004fce00078e0206 */
[----:B------:R-:W2:Y:S01]  /*1080*/  LDC R25, c[0x0][0x600] ;  /* 0x00018000ff197b82 */ /* 0x000ea20000000800 */
[-CC-:B----4-:R-:W-:Y:S02]  /*1090*/  SHF.R.U64 R32, R20, R22.reuse, R9.reuse ;  /* 0x0000001614207219 */ /* 0x190fe40000001209 */
[----:B------:R-:W-:Y:S01]  /*10a0*/  SHF.R.U32.HI R7, RZ, R22, R9 ;  /* 0x00000016ff077219 */ /* 0x000fe20000011609 */
[----:B------:R-:W-:-:S04]  /*10b0*/  IMAD.MOV.U32 R9, RZ, RZ, 0x1 ;  /* 0x00000001ff097424 */ /* 0x000fc800078e00ff */
[----:B------:R-:W4:Y:S01]  /*10c0*/  LDC R28, c[0x0][0x648] ;  /* 0x00019200ff1c7b82 */ /* 0x000f220000000800 */
[-C--:B0-----:R-:W-:Y:S02]  /*10d0*/  SHF.L.U32 R6, R11, R24.reuse, RZ ;  /* 0x000000180b067219 */ /* 0x081fe400000006ff */
[--C-:B------:R-:W-:Y:S02]  /*10e0*/  SHF.R.U64 R22, R32, R24, R7.reuse ;  /* 0x0000001820167219 */ /* 0x100fe40000001207 */
[----:B------:R-:W-:Y:S02]  /*10f0*/  LOP3.LUT R13, RZ, R6, RZ, 0x33, !PT ;  /* 0x00000006ff0d7212 */ /* 0x000fe400078e33ff */
[-C--:B------:R-:W-:Y:S01]  /*1100*/  SHF.R.U32.HI R7, RZ, R24.reuse, R7 ;  /* 0x00000018ff077219 */ /* 0x080fe20000011607 */
[----:B------:R-:W0:Y:S01]  /*1110*/  LDC R29, c[0x0][0x638] ;  /* 0x00018e00ff1d7b82 */ /* 0x000e220000000800 */
[----:B------:R-:W-:Y:S01]  /*1120*/  SHF.L.U32 R12, R9, R24, RZ ;  /* 0x00000018090c7219 */ /* 0x000fe200000006ff */
[----:B------:R-:W-:-:S06]  /*1130*/  IMAD.MOV.U32 R6, RZ, RZ, R22 ;  /* 0x000000ffff067224 */ /* 0x000fcc00078e0016 */
[----:B------:R-:W0:Y:S01]  /*1140*/  LDC R30, c[0x0][0x610] ;  /* 0x00018400ff1e7b82 */ /* 0x000e220000000800 */
[----:B-1-3--:R-:W-:Y:S05]  /*1150*/  @!P0 BRA `(.L_x_13) ;  /* 0x0000000000288947 */ /* 0x00afea0003800000 */
[----:B------:R-:W1:Y:S02]  /*1160*/  LDC R11, c[0x0][0x64c] ;  /* 0x00019300ff0b7b82 */ /* 0x000e640000000800 */
[----:B-1----:R-:W-:-:S05]  /*1170*/  IADD3 R11, P0, R22, R11, RZ ;  /* 0x0000000b160b7210 */ /* 0x002fca0007f1e0ff */
        /* <DEDUP_REMOVED lines=8> */
.L_x_13:
[----:B----4-:R-:W-:Y:S01]  /*1200*/  SHF.R.U64 R6, R6, R28, R7 ;  /* 0x0000001c06067219 */ /* 0x010fe20000001207 */
[----:B--2---:R-:W-:Y:S01]  /*1210*/  VIADD R7, R25, 0xffffffff ;  /* 0xffffffff19077836 */ /* 0x004fe20000000000 */
[----:B------:R-:W-:Y:S01]  /*1220*/  LOP3.LUT R13, R32, R13, RZ, 0xc0, !PT ;  /* 0x0000000d200d7212 */ /* 0x000fe200078ec0ff */
[----:B------:R-:W-:Y:S02]  /*1230*/  IMAD.MOV R15, RZ, RZ, -R15 ;  /* 0x000000ffff0f7224 */ /* 0x000fe400078e0a0f */
[----:B------:R-:W-:Y:S01]  /*1240*/  IMAD.MOV R8, RZ, RZ, -R6 ;  /* 0x000000ffff087224 */ /* 0x000fe200078e0a06 */
[----:B------:R-:W-:Y:S01]  /*1250*/  LOP3.LUT R7, R20, R7, RZ, 0xc0, !PT ;  /* 0x0000000714077212 */ /* 0x000fe200078ec0ff */
[----:B------:R-:W-:Y:S02]  /*1260*/  IMAD R13, R12, R6, R13 ;  /* 0x000000060c0d7224 */ /* 0x000fe400078e020d */
[----:B------:R-:W-:Y:S02]  /*1270*/  @P1 IMAD R2, R19, R15, R14 ;  /* 0x0000000f13021224 */ /* 0x000fe400078e020e */
[----:B0-----:R-:W-:-:S02]  /*1280*/  IMAD R6, R8, R29, R22 ;  /* 0x0000001d08067224 */ /* 0x001fc400078e0216 */
[----:B------:R-:W-:Y:S02]  /*1290*/  IMAD R2, R13, R30, R2 ;  /* 0x0000001e0d027224 */ /* 0x000fe400078e0202 */
[----:B------:R-:W-:Y:S02]  /*12a0*/  IMAD R19, R6, R25, R7 ;  /* 0x0000001906137224 */ /* 0x000fe400078e0207 */
[----:B------:R-:W-:-:S03]  /*12b0*/  IMAD.MOV.U32 R8, RZ, RZ, 0x1 ;  /* 0x00000001ff087424 */ /* 0x000fc600078e00ff */
[----:B------:R-:W-:Y:S02]  /*12c0*/  SEL R22, R19, R2, !P1 ;  /* 0x0000000213167207 */ /* 0x000fe40004800000 */
[----:B------:R-:W-:Y:S01]  /*12d0*/  SEL R19, R2, R19, !P1 ;  /* 0x0000001302137207 */ /* 0x000fe20004800000 */
[----:B------:R-:W-:-:S07]  /*12e0*/  IMAD.MOV.U32 R2, RZ, RZ, R31 ;  /* 0x000000ffff027224 */ /* 0x000fce00078e001f */
.L_x_11:
[----:B------:R-:W-:Y:S05]  /*12f0*/  @!P2 BRA `(.L_x_14) ;  /* 0x0000007c00e4a947 */ /* 0x000fea0003800000 */
[----:B------:R-:W-:-:S13]  /*1300*/  ISETP.GT.U32.AND P0, PT, R33, 0x1, PT ;  /* 0x000000012100780c */ /* 0x000fda0003f04070 */
[----:B------:R-:W-:Y:S05]  /*1310*/  @P0 EXIT ;  /* 0x000000000000094d */ /* 0x000fea0003800000 */
.L_x_15:
[----:B------:R-:W-:-:S08]  /*1320*/  NOP ;  /* 0x0000000000007918 */ /* 0x000fd00000000000 */
[----:B------:R-:W1:Y:S02]  /*1330*/  USETMAXREG.TRY_ALLOC.CTAPOOL UP0, 0xe8 ;  /* 0x000000e8000079c8 */ /* 0x000e640008000600 */
[----:B-1----:R-:W-:-:S13]  /*1340*/  PLOP3.LUT P0, PT, PT, PT, UP0, 0x80, 0x0 ;  /* 0x000000000000781c */ /* 0x002fda0003f0f008 */
[----:B------:R-:W-:Y:S05]  /*1350*/  @!P0 BRA `(.L_x_15) ;  /* 0xfffffffc00f08947 */ /* 0x000fea000383ffff */
[----:B------:R-:W-:-:S13]  /*1360*/  LOP3.LUT P0, RZ, R8, 0xff, RZ, 0xc0, !PT ;  /* 0x000000ff08ff7812 */ /* 0x000fda000780c0ff */
[----:B------:R-:W-:Y:S05]  /*1370*/  @!P0 EXIT ;  /* 0x000000000000894d */ /* 0x000fea0003800000 */
[----:B------:R-:W1:Y:S01]  /*1380*/  S2UR UR4, SR_CgaCtaId ;  /* 0x00000000000479c3 */ /* 0x000e620000008800 */
[----:B------:R-:W-:Y:S01]  /*1390*/  VIADD R6, R5, 0xffffffff ;  /* 0xffffffff05067836 */ /* 0x000fe20000000000 */
[----:B------:R-:W-:Y:S01]  /*13a0*/  SHF.R.S32.HI R0, RZ, 0x1f, R3 ;  /* 0x0000001fff007819 */ /* 0x000fe20000011403 */
[----:B------:R-:W-:Y:S01]  /*13b0*/  UMOV UR40, 0x400 ;  /* 0x0000040000287882 */ /* 0x000fe20000000000 */
[----:B------:R-:W-:Y:S01]  /*13c0*/  UISETP.LT.AND UP0, UPT, UR38, 0x1, UPT ;  /* 0x000000012600788c */ /* 0x000fe2000bf01270 */
[----:B------:R-:W-:Y:S01]  /*13d0*/  LOP3.LUT R123, R16, 0x1, RZ, 0xfc, !PT ;  /* 0x00000001107b7812 */ /* 0x000fe200078efcff */
[----:B------:R-:W-:Y:S01]  /*13e0*/  USHF.L.U32 UR39, UR38, 0x1, URZ ;  /* 0x0000000126277899 */ /* 0x000fe2000800063f */
[----:B------:R-:W-:Y:S01]  /*13f0*/  R2UR UR41, R6 ;  /* 0x00000000062972ca */ /* 0x000fe200000e0000 */
[----:B------:R-:W-:Y:S01]  /*1400*/  USEL UR43, UR38, 0x1, UP0 ;  /* 0x00000001262b7887 */ /* 0x000fe20008000000 */
[CC--:B------:R-:W-:Y:S02]  /*1410*/  LEA.HI R4, R0.reuse, R3.reuse, RZ, 0x2 ;  /* 0x0000000300047211 */ /* 0x0c0fe400078f10ff */
[----:B------:R-:W-:Y:S01]  /*1420*/  LEA.HI R0, R0, R3, RZ, 0x5 ;  /* 0x0000000300007211 */ /* 0x000fe200078f28ff */
[----:B------:R-:W-:Y:S01]  /*1430*/  UIADD3 UR43, -UR43, UR38, URZ ;  /* 0x000000262b2b7290 */ /* 0x000fe2000fffe13f */
[----:B------:R-:W-:-:S02]  /*1440*/  SHF.R.S32.HI R114, RZ, 0x2, R4 ;  /* 0x00000002ff727819 */ /* 0x000fc40000011404 */
[----:B------:R-:W-:Y:S02]  /*1450*/  SHF.R.S32.HI R5, RZ, 0x1f, R4 ;  /* 0x0000001fff057819 */ /* 0x000fe40000011404 */
[----:B------:R-:W-:Y:S02]  /*1460*/  LOP3.LUT R116, R4, 0xfffffffc, RZ, 0xc0, !PT ;  /* 0xfffffffc04747812 */ /* 0x000fe400078ec0ff */
[----:B------:R-:W-:Y:S01]  /*1470*/  LEA.HI R5, R5, R114, RZ, 0x3 ;  /* 0x0000007205057211 */ /* 0x000fe200078f18ff */
[----:B------:R-:W-:Y:S01]  /*1480*/  USHF.L.U32 UR41, UR41, 0x3, URZ ;  /* 0x0000000329297899 */ /* 0x000fe2000800063f */
[----:B------:R-:W-:Y:S01]  /*1490*/  ISETP.NE.AND P0, PT, R6, RZ, PT ;  /* 0x000000ff0600720c */ /* 0x000fe20003f05270 */
[----:B------:R-:W-:Y:S01]  /*14a0*/  IMAD.IADD R116, R3, 0x1, -R116 ;  /* 0x0000000103747824 */ /* 0x000fe200078e0a74 */
[----:B------:R-:W-:Y:S01]  /*14b0*/  LOP3.LUT R5, R5, 0xfffffff8, RZ, 0xc0, !PT ;  /* 0xfffffff805057812 */ /* 0x000fe200078ec0ff */
[----:B-1----:R-:W-:Y:S01]  /*14c0*/  ULEA UR40, UR4, UR40, 0x18 ;  /* 0x0000002804287291 */ /* 0x002fe2000f8ec03f */
[----:B------:R-:W-:Y:S01]  /*14d0*/  SEL R122, RZ, 0x1, P0 ;  /* 0x00000001ff7a7807 */ /* 0x000fe20000000000 */
[----:B------:R-:W-:Y:S01]  /*14e0*/  IMAD.U32 R120, RZ, RZ, UR41 ;  /* 0x00000029ff787e24 */ /* 0x000fe2000f8e00ff */
[----:B------:R-:W-:Y:S01]  /*14f0*/  ULDC UR4, c[0x0][0x284] ;  /* 0x0000a10000047ab9 */ /* 0x000fe20000000800 */
[----:B------:R-:W-:Y:S01]  /*1500*/  IMAD.IADD R114, R114, 0x1, -R5 ;  /* 0x0000000172727824 */ /* 0x000fe200078e0a05 */
[----:B------:R-:W-:Y:S01]  /*1510*/  UIADD3 UR42, UR40, 0x100, URZ ;  /* 0x00000100282a7890 */ /* 0x000fe2000fffe03f */
[----:B------:R-:W-:-:S02]  /*1520*/  SHF.R.S32.HI R5, RZ, 0x5, R0 ;  /* 0x00000005ff057819 */ /* 0x000fc40000011400 */
[C---:B------:R-:W-:Y:S02]  /*1530*/  LOP3.LUT R118, R120.reuse, 0x8, RZ, 0xc0, !PT ;  /* 0x0000000878767812 */ /* 0x040fe400078ec0ff */
[--C-:B------:R-:W-:Y:S01]  /*1540*/  SHF.R.S32.HI R115, RZ, 0x1f, R114.reuse ;  /* 0x0000001fff737819 */ /* 0x100fe20000011472 */
[C-C-:B------:R-:W-:Y:S01]  /*1550*/  IMAD R117, R5.reuse, -0x10, -R114.reuse ;  /* 0xfffffff005757824 */ /* 0x140fe200078e0a72 */
[----:B------:R-:W-:Y:S01]  /*1560*/  LOP3.LUT R120, R120, 0x8, RZ, 0xc, !PT ;  /* 0x0000000878787812 */ /* 0x000fe200078e0cff */
[----:B------:R-:W-:Y:S01]  /*1570*/  IMAD.U32 R121, RZ, RZ, UR42 ;  /* 0x0000002aff797e24 */ /* 0x000fe2000f8e00ff */
[----:B------:R-:W-:Y:S01]  /*1580*/  LOP3.LUT R118, R118, 0x18, RZ, 0x3c, !PT ;  /* 0x0000001876767812 */ /* 0x000fe200078e3cff */
[----:B------:R-:W-:-:S04]  /*1590*/  IMAD.WIDE R114, R5, 0x10, R114 ;  /* 0x0000001005727825 */ /* 0x000fc800078e0272 */
[----:B------:R-:W-:Y:S02]  /*15a0*/  VIADD R119, R121, UR41 ;  /* 0x0000002979777c36 */ /* 0x000fe40008000000 */
[----:B------:R-:W-:-:S07]  /*15b0*/  VIADD R117, R117, UR4 ;  /* 0x0000000475757c36 */ /* 0x000fce0008000000 */
.L_x_211:
[----:B------:R-:W-:Y:S01]  /*15c0*/  SHF.L.U32 R0, R122, 0x1f, RZ ;  /* 0x0000001f7a007819 */ /* 0x000fe200000006ff */
[----:B------:R-:W-:Y:S02]  /*15d0*/  ULDC UR4, c[0x0][0x28c] ;  /* 0x0000a30000047ab9 */ /* 0x000fe40000000800 */
[----:B------:R-:W-:Y:S01]  /*15e0*/  ISETP.LT.AND P1, PT, RZ, UR4, PT ;  /* 0x00000004ff007c0c */ /* 0x000fe2000bf21270 */
[----:B------:R-:W1:Y:S02]  /*15f0*/  SYNCS.PHASECHK.TRANS64.TRYWAIT P0, [R121+UR41], R0 ;  /* 0x00000000790075a7 */ /* 0x000e640008000169 */
[----:B-12---:R-:W-:Y:S10]  /*1600*/  @!P0 BRA `(.L_x_16) ;  /* 0x0000009000a48947 */ /* 0x006ff40003800000 */
.L_x_244:
[----:B------:R-:W-:Y:S05]  /*1610*/  @P1 BRA `(.L_x_17) ;  /* 0x0000000000401947 */ /* 0x000fea0003800000 */
[----:B-1----:R-:W-:Y:S01]  /*1620*/  MOV R0, 0x0 ;  /* 0x0000000000007802 */ /* 0x002fe20000000f00 */
[----:B------:R-:W-:Y:S01]  /*1630*/  ULDC.64 UR4, c[0x4][0x68] ;  /* 0x01001a0000047ab9 */ /* 0x000fe20000000a00 */
[----:B------:R-:W-:Y:S01]  /*1640*/  ULDC.64 UR6, c[0x4][0x8] ;  /* 0x0100020000067ab9 */ /* 0x000fe20000000a00 */
[----:B------:R-:W-:Y:S01]  /*1650*/  IMAD.U32 R4, RZ, RZ, UR4 ;  /* 0x00000004ff047e24 */ /* 0x000fe2000f8e00ff */
[----:B------:R1:W2:Y:S01]  /*1660*/  LDC.64 R14, c[0x4][R0] ;  /* 0x01000000000e7b82 */ /* 0x0002a20000000a00 */
[----:B------:R-:W-:Y:S01]  /*1670*/  IMAD.U32 R5, RZ, RZ, UR5 ;  /* 0x00000005ff057e24 */ /* 0x000fe2000f8e00ff */
[----:B------:R-:W-:Y:S01]  /*1680*/  ULDC.64 UR4, c[0x4][0x70] ;  /* 0x01001c0000047ab9 */ /* 0x000fe20000000a00 */
[----:B------:R-:W-:Y:S02]  /*1690*/  IMAD.U32 R10, RZ, RZ, UR6 ;  /* 0x00000006ff0a7e24 */ /* 0x000fe4000f8e00ff */
[----:B------:R-:W-:Y:S02]  /*16a0*/  IMAD.U32 R6, RZ, RZ, UR4 ;  /* 0x00000004ff067e24 */ /* 0x000fe4000f8e00ff */
[----:B------:R-:W-:-:S02]  /*16b0*/  IMAD.U32 R7, RZ, RZ, UR5 ;  /* 0x00000005ff077e24 */ /* 0x000fc4000f8e00ff */
[----:B------:R-:W-:Y:S02]  /*16c0*/  IMAD.U32 R11, RZ, RZ, UR7 ;  /* 0x00000007ff0b7e24 */ /* 0x000fe4000f8e00ff */
[----:B------:R-:W-:Y:S02]  /*16d0*/  IMAD.MOV.U32 R8, RZ, RZ, 0x1e1 ;  /* 0x000001e1ff087424 */ /* 0x000fe400078e00ff */
[----:B0-----:R-:W-:Y:S02]  /*16e0*/  IMAD.MOV.U32 R12, RZ, RZ, 0x1 ;  /* 0x00000001ff0c7424 */ /* 0x001fe400078e00ff */
[----:B-1----:R-:W-:-:S07]  /*16f0*/  IMAD.MOV.U32 R13, RZ, RZ, RZ ;  /* 0x000000ffff0d7224 */ /* 0x002fce00078e00ff */
[----:B------:R-:W-:-:S07]  /*1700*/  LEPC R20, `(.L_x_17) ;  /* 0x000000001014794e */ /* 0x000fce0000000000 */
[----:B--2--5:R-:W-:Y:S05]  /*1710*/  CALL.ABS.NOINC R14 ;  /* 0x000000000e007343 */ /* 0x024fea0003c00000 */
.L_x_17:
[----:B------:R-:W-:-:S13]  /*1720*/  ISETP.NE.AND P0, PT, R123, 0x3, PT ;  /* 0x000000037b00780c */ /* 0x000fda0003f05270 */
[----:B------:R-:W-:Y:S05]  /*1730*/  @!P0 BRA `(.L_x_18) ;  /* 0x0000000000048947 */ /* 0x000fea0003800000 */
[----:B------:R-:W-:Y:S01]  /*1740*/  BPT.TRAP 0x1 ;  /* 0x000000040000795c */ /* 0x000fe20000300000 */
.L_x_18:
[----:B------:R-:W-:Y:S02]  /*1750*/  IMAD.U32 R3, RZ, RZ, UR36 ;  /* 0x00000024ff037e24 */ /* 0x000fe4000f8e00ff */
[----:B-1----:R-:W-:-:S03]  /*1760*/  IMAD.U32 R0, RZ, RZ, UR37 ;  /* 0x00000025ff007e24 */ /* 0x002fc6000f8e00ff */
[----:B------:R-:W-:Y:S02]  /*1770*/  LEA R3, R3, UR40, 0x3 ;  /* 0x0000002803037c11 */ /* 0x000fe4000f8e18ff */
[----:B------:R-:W-:-:S04]  /*1780*/  SHF.L.U32 R0, R0, 0x1f, RZ ;  /* 0x0000001f00007819 */ /* 0x000fc800000006ff */
[----:B------:R1:W2:Y:S01]  /*1790*/  SYNCS.PHASECHK.TRANS64.TRYWAIT P1, [R3+URZ], R0 ;  /* 0x00000000030075a7 */ /* 0x0002a2000802017f */
[----:B------:R-:W-:Y:S05]  /*17a0*/  @!P0 BRA `(.L_x_19) ;  /* 0x0000000000048947 */ /* 0x000fea0003800000 */
[----:B------:R-:W-:Y:S01]  /*17b0*/  BPT.TRAP 0x1 ;  /* 0x000000040000795c */ /* 0x000fe20000300000 */
.L_x_19:
[----:B------:R-:W-:-:S05]  /*17c0*/  IMAD.U32 R4, RZ, RZ, UR43 ;  /* 0x0000002bff047e24 */ /* 0x000fca000f8e00ff */
[----:B------:R-:W-:Y:S01]  /*17d0*/  ISETP.GE.AND P2, PT, R4, 0x1, PT ;  /* 0x000000010400780c */ /* 0x000fe20003f46270 */
[----:B--2---:R-:W-:-:S12]  /*17e0*/  @P1 BRA `(.L_x_20) ;  /* 0x0000000000081947 */ /* 0x004fd80003800000 */
[----:B------:R-:W2:Y:S02]  /*17f0*/  SYNCS.PHASECHK.TRANS64.TRYWAIT P1, [R3+URZ], R0 ;  /* 0x00000000030075a7 */ /* 0x000ea4000802017f */
[----:B--2---:R-:W-:Y:S05]  /*1800*/  @!P1 BRA `(.L_x_21) ;  /* 0x0000009000389947 */ /* 0x004fea0003800000 */
.L_x_20:
[----:B------:R-:W-:Y:S05]  /*1810*/  WARPSYNC.ALL ;  /* 0x0000000000007948 */ /* 0x000fea0003800000 */
[----:B------:R-:W-:Y:S01]  /*1820*/  UIADD3 UR4, UR40, 0x200, URZ ;  /* 0x0000020028047890 */ /* 0x000fe2000fffe03f */
[----:B------:R-:W-:Y:S01]  /*1830*/  WARPGROUP.ARRIVE ;  /* 0x00000000000079c5 */ /* 0x000fe20000000000 */
[----:B------:R-:W-:Y:S02]  /*1840*/  UIADD3 UR5, UR40, 0xf200, URZ ;  /* 0x0000f20028057890 */ /* 0x000fe4000fffe03f */
[----:B------:R-:W-:Y:S02]  /*1850*/  USHF.R.U32.HI UR4, URZ, 0x4, UR4 ;  /* 0x000000043f047899 */ /* 0x000fe40008011604 */
[----:B------:R-:W-:-:S02]  /*1860*/  USHF.R.U32.HI UR5, URZ, 0x4, UR5 ;  /* 0x000000043f057899 */ /* 0x000fc40008011605 */
[----:B------:R-:W-:Y:S02]  /*1870*/  ULOP3.LUT UR4, UR4, 0x3fff, URZ, 0xc0, !UPT ;  /* 0x00003fff04047892 */ /* 0x000fe4000f8ec03f */
[----:B------:R-:W-:Y:S02]  /*1880*/  ULOP3.LUT UR5, UR5, 0x3fff, URZ, 0xc0, !UPT ;  /* 0x00003fff05057892 */ /* 0x000fe4000f8ec03f */
[----:B------:R-:W-:Y:S02]  /*1890*/  ULOP3.LUT UR4, UR4, 0x10000, URZ, 0xfc, !UPT ;  /* 0x0001000004047892 */ /* 0x000fe4000f8efc3f */
[----:B------:R-:W-:Y:S02]  /*18a0*/  ULOP3.LUT UR5, UR5, 0x10000, URZ, 0xfc, !UPT ;  /* 0x0001000005057892 */ /* 0x000fe4000f8efc3f */
[----:B------:R-:W-:Y:S02]  /*18b0*/  ULEA UR8, UR36, UR4, 0x8 ;  /* 0x0000000424087291 */ /* 0x000fe4000f8e403f */
[----:B------:R-:W-:Y:S01]  /*18c0*/  UIMAD UR6, UR36, 0x2c0, UR5 ;  /* 0x000002c0240678a4 */ /* 0x000fe2000f8e0205 */
[----:B------:R-:W-:Y:S01]  /*18d0*/  UMOV UR9, 0x80000020 ;  /* 0x8000002000097882 */ /* 0x000fe20000000000 */
[----:B------:R-:W-:-:S02]  /*18e0*/  UMOV UR11, 0x80000020 ;  /* 0x80000020000b7882 */ /* 0x000fc40000000000 */
[----:B------:R-:W-:Y:S01]  /*18f0*/  UIADD3 UR14, UR6, 0x40, URZ ;  /* 0x00000040060e7890 */ /* 0x000fe2000fffe03f */
[----:B------:R-:W-:Y:S02]  /*1900*/  UMOV UR12, UR8 ;  /* 0x00000008000c7c82 */ /* 0x000fe40008000000 */
[----:B------:R-:W-:Y:S01]  /*1910*/  UMOV UR10, UR6 ;  /* 0x00000006000a7c82 */ /* 0x000fe20008000000 */
[----:B------:R-:W-:Y:S01]  /*1920*/  UMOV UR13, UR9 ;  /* 0x00000009000d7c82 */ /* 0x000fe20008000000 */
[----:B------:R-:W-:Y:S01]  /*1930*/  HGMMA.64x16x16.F32 R104, gdesc[UR8], RZ, !UPT, gsb0 ;  /* 0x00200000086879f0 */ /* 0x000fe2000c0008ff */
[----:B------:R-:W-:Y:S01]  /*1940*/  UMOV UR15, 0x80000020 ;  /* 0x80000020000f7882 */ /* 0x000fe20000000000 */
[----:B------:R-:W-:Y:S02]  /*1950*/  UIADD3 UR7, UR6, 0x80, URZ ;  /* 0x0000008006077890 */ /* 0x000fe4000fffe03f */
[----:B------:R-:W-:Y:S02]  /*1960*/  UIADD3 UR10, UR6, 0xc0, URZ ;  /* 0x000000c0060a7890 */ /* 0x000fe4000fffe03f */
[----:B------:R-:W-:Y:S01]  /*1970*/  UIADD3 UR11, UR6, 0x100, URZ ;  /* 0x00000100060b7890 */ /* 0x000fe2000fffe03f */
[----:B------:R-:W-:-:S02]  /*1980*/  WARPGROUP.DEPBAR.LE gsb0, 0x0 ;  /* 0x00008000000079c5 */ /* 0x000fc40000010000 */
[----:B------:R-:W-:-:S06]  /*1990*/  WARPGROUP.ARRIVE ;  /* 0x00000000000079c5 */ /* 0x000fcc0000000000 */
[----:B------:R-:W-:Y:S01]  /*19a0*/  HGMMA.64x16x16.F32 R96, gdesc[UR12], RZ, !UPT, gsb0 ;  /* 0x002000000c6079f0 */ /* 0x000fe2000c0008ff */
[----:B------:R-:W-:Y:S01]  /*19b0*/  UMOV UR12, UR8 ;  /* 0x00000008000c7c82 */ /* 0x000fe20008000000 */
[----:B------:R-:W-:Y:S01]  /*19c0*/  UMOV UR13, UR9 ;  /* 0x00000009000d7c82 */ /* 0x000fe20008000000 */
[----:B------:R-:W-:Y:S01]  /*19d0*/  UMOV UR14, UR7 ;  /* 0x00000007000e7c82 */ /* 0x000fe20008000000 */
[----:B------:R-:W-:Y:S01]  /*19e0*/  UMOV UR15, 0x80000020 ;  /* 0x80000020000f7882 */ /* 0x000fe20000000000 */
[----:B------:R-:W-:Y:S01]  /*19f0*/  UIADD3 UR7, UR6, 0x140, URZ ;  /* 0x0000014006077890 */ /* 0x000fe2000fffe03f */
[----:B------:R-:W-:Y:S02]  /*1a00*/  WARPGROUP.DEPBAR.LE gsb0, 0x0 ;  /* 0x00008000000079c5 */ /* 0x000fe40000010000 */
        /* <DEDUP_REMOVED lines=63> */
[----:B------:R-:W-:Y:S01]  /*1e00*/  UMOV UR9, 0x80000020 ;  /* 0x8000002000097882 */ /* 0x000fe20000000000 */
[----:B------:R-:W-:Y:S01]  /*1e10*/  UMOV UR11, 0x80000020 ;  /* 0x80000020000b7882 */ /* 0x000fe20000000000 */
[----:B------:R-:W-:Y:S02]  /*1e20*/  WARPGROUP.DEPBAR.LE gsb0, 0x0 ;  /* 0x00008000000079c5 */ /* 0x000fe40000010000 */
[----:B------:R-:W-:-:S06]  /*1e30*/  WARPGROUP.ARRIVE ;  /* 0x00000000000079c5 */ /* 0x000fcc0000000000 */
[----:B------:R-:W-:Y:S01]  /*1e40*/  HGMMA.64x16x16.F32 R24, gdesc[UR12], RZ, !UPT, gsb0 ;  /* 0x002000000c1879f0 */ /* 0x000fe2000c0008ff */
[----:B------:R-:W-:Y:S02]  /*1e50*/  UIADD3 UR12, UR6, 0x82, URZ ;  /* 0x00000082060c7890 */ /* 0x000fe4000fffe03f */
[----:B------:R-:W-:Y:S01]  /*1e60*/  UIADD3 UR13, UR6, 0xc2, URZ ;  /* 0x000000c2060d7890 */ /* 0x000fe2000fffe03f */
[----:B------:R-:W-:Y:S02]  /*1e70*/  WARPGROUP.DEPBAR.LE gsb0, 0x0 ;  /* 0x00008000000079c5 */ /* 0x000fe40000010000 */
[----:B------:R-:W-:-:S06]  /*1e80*/  WARPGROUP.ARRIVE ;  /* 0x00000000000079c5 */ /* 0x000fcc0000000000 */
[----:B------:R-:W-:Y:S01]  /*1e90*/  HGMMA.64x16x16.F32 R104, gdesc[UR8], R104, gsb0 ;  /* 0x00200000086879f0 */ /* 0x000fe20008000868 */
[----:B------:R-:W-:Y:S01]  /*1ea0*/  UMOV UR10, UR7 ;  /* 0x00000007000a7c82 */ /* 0x000fe20008000000 */
[----:B------:R-:W-:Y:S01]  /*1eb0*/  UMOV UR11, 0x80000020 ;  /* 0x80000020000b7882 */ /* 0x000fe20000000000 */
        /* <DEDUP_REMOVED lines=30> */
[----:B------:R-:W-:Y:S02]  /*20a0*/  UIADD3 UR13, UR6, 0x242, URZ ;  /* 0x00000242060d7890 */ /* 0x000fe4000fffe03f */
[----:B------:R-:W-:Y:S01]  /*20b0*/  UIADD3 UR6, UR6, 0x282, URZ ;  /* 0x0000028206067890 */ /* 0x000fe2000fffe03f */
[----:B------:R-:W-:Y:S02]  /*20c0*/  WARPGROUP.DEPBAR.LE gsb0, 0x0 ;  /* 0x00008000000079c5 */ /* 0x000fe40000010000 */
[----:B------:R-:W-:-:S06]  /*20d0*/  WARPGROUP.ARRIVE ;  /* 0x00000000000079c5 */ /* 0x000fcc0000000000 */
[----:B------:R-:W-:Y:S01]  /*20e0*/  HGMMA.64x16x16.F32 R56, gdesc[UR8], R56, gsb0 ;  /* 0x00200000083879f0 */ /* 0x000fe20008000838 */
[----:B------:R-:W-:Y:S01]  /*20f0*/  UMOV UR10, UR7 ;  /* 0x00000007000a7c82 */ /* 0x000fe20008000000 */
[----:B------:R-:W-:Y:S01]  /*2100*/  UMOV UR11, 0x80000020 ;  /* 0x80000020000b7882 */ /* 0x000fe20000000000 */
        /* <DEDUP_REMOVED lines=17> */
[----:B------:R-:W-:Y:S03]  /*2220*/  HGMMA.64x16x16.F32 R24, gdesc[UR8], R24, gsb0 ;  /* 0x00200000081879f0 */ /* 0x000fe60008000818 */
[----:B------:R-:W-:Y:S02]  /*2230*/  WARPGROUP.DEPBAR.LE gsb0, 0x0 ;  /* 0x00008000000079c5 */ /* 0x000fe40000010000 */
[----:B------:R-:W-:Y:S05]  /*2240*/  @!P2 BRA `(.L_x_22) ;  /* 0x0000000800b8a947 */ /* 0x000fea0003800000 */
[----:B------:R-:W-:Y:S01]  /*2250*/  UIADD3 UR6, UR36, 0x1, URZ ;  /* 0x0000000124067890 */ /* 0x000fe2000fffe03f */
[----:B-12---:R-:W-:-:S03]  /*2260*/  IMAD.U32 R0, RZ, RZ, UR43 ;  /* 0x0000002bff007e24 */ /* 0x006fc6000f8e00ff */
[----:B------:R-:W-:-:S04]  /*2270*/  UISETP.NE.AND UP0, UPT, UR6, 0xf, UPT ;  /* 0x0000000f0600788c */ /* 0x000fc8000bf05270 */
[----:B------:R-:W-:Y:S02]  /*2280*/  USEL UR7, URZ, 0x1, UP0 ;  /* 0x000000013f077887 */ /* 0x000fe40008000000 */
[----:B------:R-:W-:Y:S02]  /*2290*/  USEL UR6, UR6, URZ, UP0 ;  /* 0x0000003f06067287 */ /* 0x000fe40008000000 */
[----:B------:R-:W-:-:S06]  /*22a0*/  ULOP3.LUT UR7, UR37, UR7, URZ, 0x3c, !UPT ;  /* 0x0000000725077292 */ /* 0x000fcc000f8e3c3f */
[----:B------:R-:W-:Y:S01]  /*22b0*/  IMAD.U32 R5, RZ, RZ, UR7 ;  /* 0x00000007ff057e24 */ /* 0x000fe2000f8e00ff */
[----:B------:R-:W-:-:S06]  /*22c0*/  UMOV UR7, UR36 ;  /* 0x0000002400077c82 */ /* 0x000fcc0008000000 */
.L_x_29:
[----:B-12---:R-:W-:Y:S05]  /*22d0*/  @!P0 BRA `(.L_x_23) ;  /* 0x0000000000048947 */ /* 0x006fea0003800000 */
[----:B------:R-:W-:Y:S01]  /*22e0*/  BPT.TRAP 0x1 ;  /* 0x000000040000795c */ /* 0x000fe20000300000 */
.L_x_23:
[----:B------:R-:W-:Y:S01]  /*22f0*/  ULEA UR8, UR6, UR40, 0x3 ;  /* 0x0000002806087291 */ /* 0x000fe2000f8e183f */
[----:B------:R-:W-:-:S08]  /*2300*/  SHF.L.U32 R3, R5, 0x1f, RZ ;  /* 0x0000001f05037819 */ /* 0x000fd000000006ff */
[----:B------:R1:W2:Y:S01]  /*2310*/  SYNCS.PHASECHK.TRANS64.TRYWAIT P1, [UR8], R3 ;  /* 0x00000003ff0075a7 */ /* 0x0002a20008020148 */
[----:B------:R-:W-:Y:S05]  /*2320*/  @!P0 BRA `(.L_x_24) ;  /* 0x0000000000048947 */ /* 0x000fea0003800000 */
[----:B------:R-:W-:Y:S01]  /*2330*/  BPT.TRAP 0x1 ;  /* 0x000000040000795c */ /* 0x000fe20000300000 */
.L_x_24:
[----:B--2---:R-:W-:Y:S05]  /*2340*/  @P1 BRA `(.L_x_25) ;  /* 0x0000000000081947 */ /* 0x004fea0003800000 */
[----:B------:R-:W2:Y:S02]  /*2350*/  SYNCS.PHASECHK.TRANS64.TRYWAIT P1, [UR8], R3 ;  /* 0x00000003ff0075a7 */ /* 0x000ea40008020148 */
[----:B--2---:R-:W-:Y:S05]  /*2360*/  @!P1 BRA `(.L_x_26) ;  /* 0x0000008400749947 */ /* 0x004fea0003800000 */
.L_x_25:
[----:B------:R-:W-:Y:S01]  /*2370*/  ULEA UR9, UR6, UR4, 0x8 ;  /* 0x0000000406097291 */ /* 0x000fe2000f8e403f */
[----:B------:R-:W-:Y:S01]  /*2380*/  WARPGROUP.ARRIVE ;  /* 0x00000000000079c5 */ /* 0x000fe20000000000 */
[----:B------:R-:W-:Y:S01]  /*2390*/  UIMAD UR8, UR6, 0x2c0, UR5 ;  /* 0x000002c0060878a4 */ /* 0x000fe2000f8e0205 */
[----:B------:R-:W-:Y:S01]  /*23a0*/  UMOV UR13, 0x80000020 ;  /* 0x80000020000d7882 */ /* 0x000fe20000000000 */
[----:B------:R-:W-:Y:S02]  /*23b0*/  UMOV UR15, 0x80000020 ;  /* 0x80000020000f7882 */ /* 0x000fe40000000000 */
[----:B------:R-:W-:Y:S01]  /*23c0*/  UIADD3 UR10, UR8, 0x40, URZ ;  /* 0x00000040080a7890 */ /* 0x000fe2000fffe03f */
[----:B------:R-:W-:Y:S02]  /*23d0*/  UMOV UR12, UR9 ;  /* 0x00000009000c7c82 */ /* 0x000fe40008000000 */
[----:B------:R-:W-:Y:S01]  /*23e0*/  UMOV UR14, UR8 ;  /* 0x00000008000e7c82 */ /* 0x000fe20008000000 */
[----:B------:R-:W-:Y:S01]  /*23f0*/  UIADD3 UR11, UR8, 0x80, URZ ;  /* 0x00000080080b7890 */ /* 0x000fe2000fffe03f */
[----:B------:R-:W-:Y:S01]  /*2400*/  HGMMA.64x16x16.F32 R104, gdesc[UR12], R104, gsb0 ;  /* 0x002000000c6879f0 */ /* 0x000fe20008000868 */
[----:B------:R-:W-:Y:S01]  /*2410*/  UMOV UR15, 0x80000020 ;  /* 0x80000020000f7882 */ /* 0x000fe20000000000 */
[----:B------:R-:W-:Y:S01]  /*2420*/  UMOV UR14, UR10 ;  /* 0x0000000a000e7c82 */ /* 0x000fe20008000000 */
[----:B------:R-:W-:-:S02]  /*2430*/  UIADD3 UR16, UR8, 0xc0, URZ ;  /* 0x000000c008107890 */ /* 0x000fc4000fffe03f */
        /* <DEDUP_REMOVED lines=57> */
[----:B------:R-:W-:Y:S02]  /*27d0*/  UIADD3 UR12, UR9, 0x2, URZ ;  /* 0x00000002090c7890 */ /* 0x000fe4000fffe03f */
[----:B------:R-:W-:Y:S01]  /*27e0*/  UIADD3 UR14, UR8, 0x2, URZ ;  /* 0x00000002080e7890 */ /* 0x000fe2000fffe03f */
[----:B------:R-:W-:Y:S01]  /*27f0*/  UMOV UR13, 0x80000020 ;  /* 0x80000020000d7882 */ /* 0x000fe20000000000 */
        /* <DEDUP_REMOVED lines=64> */
[----:B------:R-:W-:Y:S01]  /*2c00*/  BPT.TRAP 0x1 ;  /* 0x000000040000795c */ /* 0x000fe20000300000 */
.L_x_27:
[----:B------:R-:W-:Y:S01]  /*2c10*/  ULEA UR8, UR7, UR40, 0x3 ;  /* 0x0000002807087291 */ /* 0x000fe2000f8e183f */
[----:B------:R-:W-:-:S03]  /*2c20*/  ISETP.GT.U32.AND P1, PT, R16, 0x1, PT ;  /* 0x000000011000780c */ /* 0x000fc60003f24070 */
[----:B------:R-:W-:-:S04]  /*2c30*/  UIADD3 UR8, UR8, 0x78, URZ ;  /* 0x0000007808087890 */ /* 0x000fc8000fffe03f */
[----:B------:R-:W-:-:S09]  /*2c40*/  UPRMT UR8, URZ, 0x654, UR8 ;  /* 0x000006543f087896 */ /* 0x000fd20008000008 */
[----:B------:R-:W-:Y:S01]  /*2c50*/  SYNCS.ARRIVE.TRANS64.RED.A1T0 RZ, [UR8], RZ ;  /* 0x000000ffffff79a7 */ /* 0x000fe20008100408 */
[----:B------:R-:W-:Y:S05]  /*2c60*/  @P1 BRA `(.L_x_28) ;  /* 0x0000000000041947 */ /* 0x000fea0003800000 */
[----:B------:R-:W-:Y:S01]  /*2c70*/  BPT.TRAP 0x1 ;  /* 0x000000040000795c */ /* 0x000fe20000300000 */
.L_x_28:
[----:B------:R-:W-:Y:S01]  /*2c80*/  UIADD3 UR6, UR6, 0x1, URZ ;  /* 0x0000000106067890 */ /* 0x000fe2000fffe03f */
[C---:B------:R-:W-:Y:S01]  /*2c90*/  ISETP.GT.AND P1, PT, R0.reuse, 0x1, PT ;  /* 0x000000010000780c */ /* 0x040fe20003f24270 */
[----:B------:R-:W-:Y:S01]  /*2ca0*/  UIADD3 UR7, UR7, 0x1, URZ ;  /* 0x0000000107077890 */ /* 0x000fe2000fffe03f */
[----:B------:R-:W-:Y:S01]  /*2cb0*/  VIADD R0, R0, 0xffffffff ;  /* 0xffffffff00007836 */ /* 0x000fe20000000000 */
[----:B------:R-:W-:Y:S02]  /*2cc0*/  UISETP.NE.AND UP0, UPT, UR6, 0xf, UPT ;  /* 0x0000000f0600788c */ /* 0x000fe4000bf05270 */
[----:B------:R-:W-:Y:S02]  /*2cd0*/  UISETP.NE.AND UP1, UPT, UR7, 0xf, UPT ;  /* 0x0000000f0700788c */ /* 0x000fe4000bf25270 */
[----:B------:R-:W-:Y:S02]  /*2ce0*/  USEL UR8, URZ, 0x1, UP0 ;  /* 0x000000013f087887 */ /* 0x000fe40008000000 */
[----:B------:R-:W-:-:S02]  /*2cf0*/  USEL UR6, UR6, URZ, UP0 ;  /* 0x0000003f06067287 */ /* 0x000fc40008000000 */
[----:B------:R-:W-:Y:S02]  /*2d00*/  USEL UR7, UR7, URZ, UP1 ;  /* 0x0000003f07077287 */ /* 0x000fe40008800000 */
[----:B------:R-:W-:Y:S01]  /*2d10*/  LOP3.LUT R5, R5, UR8, RZ, 0x3c, !PT ;  /* 0x0000000805057c12 */ /* 0x000fe2000f8e3cff */
[----:B------:R-:W-:Y:S09]  /*2d20*/  @P1 BRA `(.L_x_29) ;  /* 0xfffffff400681947 */ /* 0x000ff2000383ffff */
.L_x_22:
[----:B-12---:R-:W1:Y:S01]  /*2d30*/  LDC R0, c[0x0][0x28c] ;  /* 0x0000a300ff007b82 */ /* 0x006e620000000800 */
[----:B------:R2:W-:Y:S01]  /*2d40*/  SYNCS.ARRIVE.TRANS64.A1T0 RZ, [R120+UR42], RZ ;  /* 0x000000ff78ff79a7 */ /* 0x0005e2000810002a */
[----:B-1----:R-:W-:-:S13]  /*2d50*/  ISETP.GE.AND P1, PT, R0, 0x1, PT ;  /* 0x000000010000780c */ /* 0x002fda0003f26270 */
[----:B--2---:R-:W-:Y:S05]  /*2d60*/  @!P1 BRA `(.L_x_30) ;  /* 0x0000000000349947 */ /* 0x004fea0003800000 */
[----:B------:R-:W-:Y:S05]  /*2d70*/  @!P0 BRA `(.L_x_31) ;  /* 0x0000000000048947 */ /* 0x000fea0003800000 */
[----:B------:R-:W-:Y:S01]  /*2d80*/  BPT.TRAP 0x1 ;  /* 0x000000040000795c */ /* 0x000fe20000300000 */
.L_x_31:
[----:B------:R-:W-:Y:S01]  /*2d90*/  UIADD3 UR6, UR43, UR36, URZ ;  /* 0x000000242b067290 */ /* 0x000fe2000fffe03f */
[----:B------:R-:W-:-:S03]  /*2da0*/  ISETP.GT.U32.AND P0, PT, R16, 0x1, PT ;  /* 0x000000011000780c */ /* 0x000fc60003f04070 */
[----:B------:R-:W-:-:S04]  /*2db0*/  UIMAD.WIDE.U32 UR4, UR6, -0x77777777, URZ ;  /* 0x88888889060478a5 */ /* 0x000fc8000f8e003f */
[----:B------:R-:W-:-:S04]  /*2dc0*/  USHF.R.U32.HI UR4, URZ, 0x3, UR5 ;  /* 0x000000033f047899 */ /* 0x000fc80008011605 */
[----:B------:R-:W-:-:S04]  /*2dd0*/  UIMAD UR6, UR4, -0xf, UR6 ;  /* 0xfffffff1040678a4 */ /* 0x000fc8000f8e0206 */
[----:B------:R-:W-:-:S04]  /*2de0*/  ULEA UR6, UR6, UR40, 0x3 ;  /* 0x0000002806067291 */ /* 0x000fc8000f8e183f */
[----:B------:R-:W-:-:S04]  /*2df0*/  UIADD3 UR6, UR6, 0x78, URZ ;  /* 0x0000007806067890 */ /* 0x000fc8000fffe03f */
[----:B------:R-:W-:-:S09]  /*2e00*/  UPRMT UR6, URZ, 0x654, UR6 ;  /* 0x000006543f067896 */ /* 0x000fd20008000006 */
[----:B------:R-:W-:Y:S01]  /*2e10*/  SYNCS.ARRIVE.TRANS64.RED.A1T0 RZ, [UR6], RZ ;  /* 0x000000ffffff79a7 */ /* 0x000fe20008100406 */
[----:B------:R-:W-:Y:S05]  /*2e20*/  @P0 BRA `(.L_x_30) ;  /* 0x0000000000040947 */ /* 0x000fea0003800000 */
[----:B------:R-:W-:Y:S01]  /*2e30*/  BPT.TRAP 0x1 ;  /* 0x000000040000795c */ /* 0x000fe20000300000 */
.L_x_30:
[----:B------:R-:W-:Y:S01]  /*2e40*/  SHF.L.U32 R0, R122, 0x1f, RZ ;  /* 0x0000001f7a007819 */ /* 0x000fe200000006ff */
[----:B------:R-:W-:Y:S01]  /*2e50*/  UIADD3 UR36, UR39, UR36, URZ ;  /* 0x0000002427247290 */ /* 0x000fe2000fffe03f */
[----:B------:R-:W1:Y:S01]  /*2e60*/  LDC R9, c[0x0][0x288] ;  /* 0x0000a200ff097b82 */ /* 0x000e620000000800 */
[----:B------:R-:W-:Y:S01]  /*2e70*/  UISETP.GE.U32.AND UP1, UPT, UR39, 0xf, UPT ;  /* 0x0000000f2700788c */ /* 0x000fe2000bf26070 */
[----:B------:R-:W-:Y:S01]  /*2e80*/  IMAD.SHL.U32 R10, R116, 0x2, RZ ;  /* 0x00000002740a7824 */ /* 0x000fe200078e00ff */
[----:B------:R-:W-:Y:S02]  /*2e90*/  UISETP.GT.U32.AND UP0, UPT, UR36, 0xe, UPT ;  /* 0x0000000e2400788c */ /* 0x000fe4000bf04070 */
[----:B------:R-:W-:Y:S02]  /*2ea0*/  UIMAD.WIDE.U32 UR4, UR36, -0x77777777, URZ ;  /* 0x88888889240478a5 */ /* 0x000fe4000f8e003f */
[----:B------:R-:W-:Y:S01]  /*2eb0*/  UISETP.LT.U32.AND UP0, UPT, UR39, 0xf, UP0 ;  /* 0x0000000f2700788c */ /* 0x000fe20008701070 */
[----:B------:R-:W2:Y:S01]  /*2ec0*/  SYNCS.PHASECHK.TRANS64.TRYWAIT P0, [R121+UR41+0x10], R0 ;  /* 0x00001000790075a7 */ /* 0x000ea20008000169 */
[----:B------:R-:W-:Y:S01]  /*2ed0*/  USHF.R.U32.HI UR4, URZ, 0x3, UR5 ;  /* 0x000000033f047899 */ /* 0x000fe20008011605 */
[----:B------:R-:W-:Y:S01]  /*2ee0*/  SHF.R.S32.HI R11, RZ, 0x1f, R10 ;  /* 0x0000001fff0b7819 */ /* 0x000fe2000001140a */
[----:B------:R-:W-:-:S02]  /*2ef0*/  USEL UR6, URZ, 0x1, !UP0 ;  /* 0x000000013f067887 */ /* 0x000fc4000c000000 */
[----:B------:R-:W-:Y:S02]  /*2f00*/  UIMAD UR36, UR4, -0xf, UR36 ;  /* 0xfffffff1042478a4 */ /* 0x000fe4000f8e0224 */
[----:B------:R-:W-:-:S04]  /*2f10*/  ULOP3.LUT UR37, UR37, UR6, URZ, 0x3c, !UPT ;  /* 0x0000000625257292 */ /* 0x000fc8000f8e3c3f */
[----:B------:R-:W-:Y:S01]  /*2f20*/  @UP1 ULOP3.LUT UR37, UR37, 0x1, UR4, 0x78, !UPT ;  /* 0x0000000125251892 */ /* 0x000fe2000f8e7804 */
[----:B-12---:R-:W-:Y:S11]  /*2f30*/  @!P0 BRA `(.L_x_32) ;  /* 0x0000007800988947 */ /* 0x006ff60003800000 */
.L_x_245:
[----:B------:R-:W-:Y:S01]  /*2f40*/  IMAD.SHL.U32 R8, R19, 0x40, RZ ;  /* 0x0000004013087824 */ /* 0x000fe200078e00ff */
[----:B------:R-:W-:Y:S01]  /*2f50*/  ULDC UR6, c[0x0][0x284] ;  /* 0x0000a10000067ab9 */ /* 0x000fe20000000800 */
[----:B0-----:R-:W-:Y:S01]  /*2f60*/  IMAD R12, R22, 0xb0, RZ ;  /* 0x000000b0160c7824 */ /* 0x001fe200078e02ff */
[----:B------:R-:W-:Y:S01]  /*2f70*/  SHF.R.S32.HI R21, RZ, 0x1f, R2 ;  /* 0x0000001fff157819 */ /* 0x000fe20000011402 */
[----:B------:R-:W-:Y:S01]  /*2f80*/  ULDC.64 UR4, c[0x0][0x5d0] ;  /* 0x0001740000047ab9 */ /* 0x000fe20000000a00 */
[----:B------:R-:W-:Y:S01]  /*2f90*/  ISETP.GE.AND P0, PT, R8, UR6, PT ;  /* 0x0000000608007c0c */ /* 0x000fe2000bf06270 */
[----:B------:R-:W-:Y:S01]  /*2fa0*/  IMAD.WIDE.U32 R4, R2, UR4, R10 ;  /* 0x0000000402047c25 */ /* 0x000fe2000f8e000a */
[----:B------:R-:W-:Y:S02]  /*2fb0*/  SHF.R.S32.HI R13, RZ, 0x1f, R12 ;  /* 0x0000001fff0d7819 */ /* 0x000fe4000001140c */
[C---:B------:R-:W-:Y:S01]  /*2fc0*/  ISETP.GE.OR P0, PT, R12.reuse, R9, P0 ;  /* 0x000000090c00720c */ /* 0x040fe20000706670 */
[----:B------:R-:W-:Y:S01]  /*2fd0*/  IMAD R3, R21, UR4, RZ ;  /* 0x0000000415037c24 */ /* 0x000fe2000f8e02ff */
[----:B------:R-:W-:-:S03]  /*2fe0*/  IADD3 R6, P1, R12, R4, RZ ;  /* 0x000000040c067210 */ /* 0x000fc60007f3e0ff */
[----:B------:R-:W-:-:S05]  /*2ff0*/  IMAD R3, R2, UR5, R3 ;  /* 0x0000000502037c24 */ /* 0x000fca000f8e0203 */
[----:B------:R-:W-:-:S03]  /*3000*/  IADD3.X R7, R13, R5, R3, P1, !PT ;  /* 0x000000050d077210 */ /* 0x000fc60000ffe403 */
[----:B------:R-:W-:Y:S05]  /*3010*/  @P0 BRA `(.L_x_33) ;  /* 0x0000005800ec0947 */ /* 0x000fea0003800000 */
[----:B------:R-:W0:Y:S01]  /*3020*/  LDC.64 R4, c[0x0][0x5c8] ;  /* 0x00017200ff047b82 */ /* 0x000e220000000a00 */
[----:B-----5:R-:W-:Y:S01]  /*3030*/  FSETP.NEU.AND P0, PT, R113, RZ, PT ;  /* 0x000000ff7100720b */ /* 0x020fe20003f0d000 */
[----:B------:R-:W-:Y:S01]  /*3040*/  IMAD R3, R116, -0x2, R9 ;  /* 0xfffffffe74037824 */ /* 0x000fe200078e0209 */
[----:B------:R-:W-:Y:S01]  /*3050*/  BSSY B0, `(.L_x_33) ;  /* 0x00005b7000007945 */ /* 0x000fe20003800000 */
[----:B------:R-:W-:-:S04]  /*3060*/  IMAD.WIDE R128, R19, 0x40, R114 ;  /* 0x0000004013807825 */ /* 0x000fc800078e0272 */
[----:B-1----:R-:W-:Y:S02]  /*3070*/  IMAD.IADD R0, R3, 0x1, -R12 ;  /* 0x0000000103007824 */ /* 0x002fe400078e0a0c */
[----:B------:R-:W-:-:S03]  /*3080*/  IMAD.IADD R3, R117, 0x1, -R8 ;  /* 0x0000000175037824 */ /* 0x000fc600078e0a08 */
[----:B------:R-:W-:-:S04]  /*3090*/  ISETP.GT.AND P1, PT, R0, RZ, PT ;  /* 0x000000ff0000720c */ /* 0x000fc80003f24270 */
[----:B------:R-:W-:Y:S01]  /*30a0*/  ISETP.GT.AND P2, PT, R3, RZ, P1 ;  /* 0x000000ff0300720c */ /* 0x000fe20000f44270 */
[-C--:B0-----:R-:W-:Y:S02]  /*30b0*/  IMAD R8, R129, R4.reuse, RZ ;  /* 0x0000000481087224 */ /* 0x081fe400078e02ff */
[----:B------:R-:W-:-:S04]  /*30c0*/  IMAD.WIDE.U32 R6, R128, R4, R6 ;  /* 0x0000000480067225 */ /* 0x000fc800078e0006 */
[----:B------:R-:W-:-:S04]  /*30d0*/  IMAD R9, R128, R5, R8 ;  /* 0x0000000580097224 */ /* 0x000fc800078e0208 */
[----:B------:R-:W-:Y:S01]  /*30e0*/  IMAD.IADD R137, R7, 0x1, R9 ;  /* 0x0000000107897824 */ /* 0x000fe200078e0209 */
[----:B------:R-:W-:Y:S06]  /*30f0*/  @!P0 BRA `(.L_x_34) ;  /* 0x0000003c00088947 */ /* 0x000fec0003800000 */
[----:B------:R-:W0:Y:S01]  /*3100*/  LDC.64 R130, c[0x0][0x5b8] ;  /* 0x00016e00ff827b82 */ /* 0x000e220000000a00 */
[----:B------:R-:W-:-:S07]  /*3110*/  ULDC.64 UR4, c[0x0][0x5c0] ;  /* 0x0001700000047ab9 */ /* 0x000fce0000000a00 */
[----:B------:R-:W1:Y:S08]  /*3120*/  LDC.64 R134, c[0x0][0x5b0] ;  /* 0x00016c00ff867b82 */ /* 0x000e700000000a00 */
[----:B------:R-:W2:Y:S01]  /*3130*/  LDC.64 R14, c[0x0][0x5a8] ;  /* 0x00016a00ff0e7b82 */ /* 0x000ea20000000a00 */
[-C--:B0-----:R-:W-:Y:S02]  /*3140*/  IMAD R7, R21, R130.reuse, RZ ;  /* 0x0000008215077224 */ /* 0x081fe400078e02ff */
[----:B------:R-:W-:-:S04]  /*3150*/  IMAD.WIDE.U32 R8, R2, R130, R10 ;  /* 0x0000008202087225 */ /* 0x000fc800078e000a */
[----:B------:R-:W-:Y:S01]  /*3160*/  IMAD R131, R2, R131, R7 ;  /* 0x0000008302837224 */ /* 0x000fe200078e0207 */
[----:B------:R-:W-:Y:S01]  /*3170*/  IADD3 R20, P0, R12, R8, RZ ;  /* 0x000000080c147210 */ /* 0x000fe20007f1e0ff */
[----:B-1----:R-:W-:-:S03]  /*3180*/  IMAD R7, R129, R134, RZ ;  /* 0x0000008681077224 */ /* 0x002fc600078e02ff */
[----:B------:R-:W-:Y:S01]  /*3190*/  IADD3.X R21, R13, R9, R131, P0, !PT ;  /* 0x000000090d157210 */ /* 0x000fe200007fe483 */
[C---:B------:R-:W-:Y:S02]  /*31a0*/  IMAD R133, R128.reuse, R135, R7 ;  /* 0x0000008780857224 */ /* 0x040fe400078e0207 */
[----:B------:R-:W-:-:S04]  /*31b0*/  IMAD.WIDE.U32 R8, R128, R134, R20 ;  /* 0x0000008680087225 */ /* 0x000fc800078e0014 */
[----:B------:R-:W-:Y:S01]  /*31c0*/  IMAD.IADD R7, R9, 0x1, R133 ;  /* 0x0000000109077824 */ /* 0x000fe200078e0285 */
[----:B--2---:R-:W-:-:S04]  /*31d0*/  LEA R124, P0, R8, R14, 0x1 ;  /* 0x0000000e087c7211 */ /* 0x004fc800078008ff */
[----:B------:R-:W-:-:S05]  /*31e0*/  LEA.HI.X R125, R8, R15, R7, 0x1, P0 ;  /* 0x0000000f087d7211 */ /* 0x000fca00000f0c07 */
[----:B------:R0:W2:Y:S01]  /*31f0*/  @P2 LDG.E.LTC128B.U16 R19, desc[UR44][R124.64] ;  /* 0x0000002c7c132981 */ /* 0x0000a2000c1e1520 */
[----:B------:R-:W-:Y:S01]  /*3200*/  IMAD.WIDE.U32 R8, R128, R134, R12 ;  /* 0x0000008680087225 */ /* 0x000fe200078e000c */
[----:B------:R-:W-:Y:S02]  /*3210*/  BSSY B1, `(.L_x_35) ;  /* 0x0000014000017945 */ /* 0x000fe40003800000 */
[----:B------:R-:W-:-:S04]  /*3220*/  IADD3 R126, P0, R10, R8, RZ ;  /* 0x000000080a7e7210 */ /* 0x000fc80007f1e0ff */
[----:B------:R-:W-:Y:S01]  /*3230*/  IADD3.X R127, R11, R133, R9, P0, !PT ;  /* 0x000000850b7f7210 */ /* 0x000fe200007fe409 */
[C---:B0-----:R-:W-:Y:S01]  /*3240*/  IMAD.SHL.U32 R124, R134.reuse, 0x8, RZ ;  /* 0x00000008867c7824 */ /* 0x041fe200078e00ff */
[----:B------:R-:W-:Y:S01]  /*3250*/  SHF.L.U64.HI R125, R134, 0x3, R135 ;  /* 0x00000003867d7819 */ /* 0x000fe20000010287 */
[----:B------:R-:W-:-:S04]  /*3260*/  IMAD.WIDE.U32 R126, R2, R130, R126 ;  /* 0x00000082027e7225 */ /* 0x000fc800078e007e */
[----:B--2---:R-:W-:-:S05]  /*3270*/  HADD2.F32 R8, -RZ, R19.H0_H0 ;  /* 0x20000013ff087230 */ /* 0x004fca0000004100 */
[----:B------:R-:W-:Y:S01]  /*3280*/  FMUL R7, R8, R113 ;  /* 0x0000007108077220 */ /* 0x000fe20000400000 */
[----:B------:R-:W-:-:S03]  /*3290*/  LEA R8, P0, R6, UR4, 0x1 ;  /* 0x0000000406087c11 */ /* 0x000fc6000f8008ff */
[----:B------:R-:W-:Y:S01]  /*32a0*/  FFMA R7, R104, R112, R7 ;  /* 0x0000007068077223 */ /* 0x000fe20000000007 */
[----:B------:R-:W-:Y:S02]  /*32b0*/  LEA.HI.X R9, R6, UR5, R137, 0x1, P0 ;  /* 0x0000000506097c11 */ /* 0x000fe400080f0c89 */
[----:B------:R-:W-:Y:S02]  /*32c0*/  ISETP.GT.AND P0, PT, R0, 0x1, PT ;  /* 0x000000010000780c */ /* 0x000fe40003f04270 */
[----:B------:R-:W-:Y:S01]  /*32d0*/  F2FP.F16.F32.PACK_AB R22, RZ, R7 ;  /* 0x00000007ff16723e */ /* 0x000fe200000000ff */
[----:B------:R-:W-:Y:S01]  /*32e0*/  IMAD.IADD R7, R131, 0x1, R127 ;  /* 0x0000000183077824 */ /* 0x000fe200078e027f */
[----:B------:R-:W-:Y:S02]  /*32f0*/  ISETP.GT.AND P3, PT, R3, RZ, P0 ;  /* 0x000000ff0300720c */ /* 0x000fe40000764270 */
[C---:B------:R-:W-:Y:S01]  /*3300*/  LEA R6, P4, R126.reuse, R14, 0x1 ;  /* 0x0000000e7e067211 */ /* 0x040fe200078808ff */
[----:B------:R0:W-:Y:S03]  /*3310*/  @P2 STG.E.U16 desc[UR44][R8.64], R22 ;  /* 0x0000001608002986 */ /* 0x0001e6000c10152c */
[----:B------:R-:W-:-:S07]  /*3320*/  LEA.HI.X R7, R126, R15, R7, 0x1, P4 ;  /* 0x0000000f7e077211 */ /* 0x000fce00020f0c07 */
[----:B------:R-:W-:Y:S05]  /*3330*/  @!P3 BRA `(.L_x_36) ;  /* 0x000000000004b947 */ /* 0x000fea0003800000 */
[----:B------:R1:W5:Y:S02]  /*3340*/  LDG.E.LTC128B.U16 R19, desc[UR44][R6.64+0x2] ;  /* 0x0000022c06137981 */ /* 0x000364000c1e1520 */
.L_x_36:
[----:B------:R-:W-:Y:S05]  /*3350*/  BSYNC B1 ;  /* 0x0000000000017941 */ /* 0x000fea0003800000 */
.L_x_35:
[----:B0----5:R-:W-:Y:S01]  /*3360*/  HADD2.F32 R22, -RZ, R19.H0_H0 ;  /* 0x20000013ff167230 */ /* 0x021fe20000004100 */
[----:B------:R-:W-:Y:S01]  /*3370*/  ISETP.GT.AND P1, PT, R3, 0x8, P1 ;  /* 0x000000080300780c */ /* 0x000fe20000f24270 */
[----:B------:R-:W-:-:S04]  /*3380*/  IMAD.WIDE.U32 R124, R128, R134, R124 ;  /* 0x00000086807c7225 */ /* 0x000fc800078e007c */
[----:B------:R-:W-:Y:S01]  /*3390*/  FMUL R22, R22, R113 ;  /* 0x0000007116167220 */ /* 0x000fe20000400000 */
[----:B------:R-:W-:Y:S01]  /*33a0*/  IMAD.IADD R133, R133, 0x1, R125 ;  /* 0x0000000185857824 */ /* 0x000fe200078e027d */
[----:B------:R-:W-:Y:S02]  /*33b0*/  IADD3 R104, P2, R20, R124, RZ ;  /* 0x0000007c14687210 */ /* 0x000fe40007f5e0ff */
[----:B------:R-:W-:-:S03]  /*33c0*/  FFMA R22, R105, R112, R22 ;  /* 0x0000007069167223 */ /* 0x000fc60000000016 */
[----:B------:R-:W-:Y:S01]  /*33d0*/  IMAD.X R21, R133, 0x1, R21, P2 ;  /* 0x0000000185157824 */ /* 0x000fe200010e0615 */
[C---:B------:R-:W-:Y:S02]  /*33e0*/  LEA R20, P2, R104.reuse, R14, 0x1 ;  /* 0x0000000e68147211 */ /* 0x040fe400078408ff */
[----:B------:R-:W-:Y:S02]  /*33f0*/  F2FP.F16.F32.PACK_AB R22, RZ, R22 ;  /* 0x00000016ff16723e */ /* 0x000fe400000000ff */
[----:B------:R-:W-:-:S03]  /*3400*/  LEA.HI.X R21, R104, R15, R21, 0x1, P2 ;  /* 0x0000000f68157211 */ /* 0x000fc600010f0c15 */
[----:B------:R0:W-:Y:S04]  /*3410*/  @P3 STG.E.U16 desc[UR44][R8.64+0x2], R22 ;  /* 0x0000021608003986 */ /* 0x0001e8000c10152c */
[----:B------:R-:W2:Y:S01]  /*3420*/  @P1 LDG.E.LTC128B.U16 R19, desc[UR44][R20.64] ;  /* 0x0000002c14131981 */ /* 0x000ea2000c1e1520 */
[----:B------:R-:W-:Y:S01]  /*3430*/  IADD3 R12, P2, P3, R10, R124, R12 ;  /* 0x0000007c0a0c7210 */ /* 0x000fe20007b5e00c */
[----:B------:R-:W-:Y:S01]  /*3440*/  BSSY B1, `(.L_x_37) ;  /* 0x0000011000017945 */ /* 0x000fe20003800000 */
[----:B------:R-:W-:Y:S02]  /*3450*/  SHF.L.U64.HI R5, R4, 0x4, R5 ;  /* 0x0000000404057819 */ /* 0x000fe40000010205 */
[----:B------:R-:W-:Y:S02]  /*3460*/  IADD3.X R13, R11, R133, R13, P2, P3 ;  /* 0x000000850b0d7210 */ /* 0x000fe400017e640d */
[----:B------:R-:W-:Y:S01]  /*3470*/  ISETP.GT.AND P0, PT, R3, 0x8, P0 ;  /* 0x000000080300780c */ /* 0x000fe20000704270 */
[----:B------:R-:W-:-:S04]  /*3480*/  IMAD.WIDE.U32 R12, R2, R130, R12 ;  /* 0x00000082020c7225 */ /* 0x000fc800078e000c */
[----:B------:R-:W-:Y:S02]  /*3490*/  IMAD.IADD R2, R131, 0x1, R13 ;  /* 0x0000000183027824 */ /* 0x000fe400078e020d */
[----:B--2---:R-:W-:-:S05]  /*34a0*/  HADD2.F32 R10, -RZ, R19.H0_H0 ;  /* 0x20000013ff0a7230 */ /* 0x004fca0000004100 */
[----:B------:R-:W-:Y:S01]  /*34b0*/  FMUL R11, R10, R113 ;  /* 0x000000710a0b7220 */ /* 0x000fe20000400000 */
[----:B------:R-:W-:Y:S02]  /*34c0*/  LEA R10, P2, R4, R8, 0x4 ;  /* 0x00000008040a7211 */ /* 0x000fe400078420ff */
[----:B------:R-:W-:Y:S01]  /*34d0*/  LEA R4, P3, R12, R14, 0x1 ;  /* 0x0000000e0c047211 */ /* 0x000fe200078608ff */
[----:B------:R-:W-:-:S05]  /*34e0*/  FFMA R11, R106, R112, R11 ;  /* 0x000000706a0b7223 */ /* 0x000fca000000000b */
[----:B------:R-:W-:Y:S01]  /*34f0*/  F2FP.F16.F32.PACK_AB R13, RZ, R11 ;  /* 0x0000000bff0d723e */ /* 0x000fe200000000ff */
[----:B------:R-:W-:Y:S01]  /*3500*/  IMAD.X R11, R5, 0x1, R9, P2 ;  /* 0x00000001050b7824 */ /* 0x000fe200010e0609 */
[----:B------:R-:W-:-:S04]  /*3510*/  LEA.HI.X R5, R12, R15, R2, 0x1, P3 ;  /* 0x0000000f0c057211 */ /* 0x000fc800018f0c02 */
[----:B------:R0:W-:Y:S01]  /*3520*/  @P1 STG.E.U16 desc[UR44][R10.64], R13 ;  /* 0x0000000d0a001986 */ /* 0x0001e2000c10152c */
[----:B------:R-:W-:Y:S05]  /*3530*/  @!P0 BRA `(.L_x_38) ;  /* 0x0000000000048947 */ /* 0x000fea0003800000 */
[----:B------:R2:W5:Y:S02]  /*3540*/  LDG.E.LTC128B.U16 R19, desc[UR44][R4.64+0x2] ;  /* 0x0000022c04137981 */ /* 0x000564000c1e1520 */
.L_x_38:
[----:B------:R-:W-:Y:S05]  /*3550*/  BSYNC B1 ;  /* 0x0000000000017941 */ /* 0x000fea0003800000 */
.L_x_37:
[----:B-----5:R-:W-:Y:S01]  /*3560*/  HADD2.F32 R2, -RZ, R19.H0_H0 ;  /* 0x20000013ff027230 */ /* 0x020fe20000004100 */
[----:B------:R-:W-:Y:S01]  /*3570*/  ISETP.GT.AND P1, PT, R0, 0x8, PT ;  /* 0x000000080000780c */ /* 0x000fe20003f24270 */
[----:B------:R-:W-:Y:S03]  /*3580*/  BSSY B1, `(.L_x_39) ;  /* 0x0000008000017945 */ /* 0x000fe60003800000 */
[----:B------:R-:W-:Y:S01]  /*3590*/  FMUL R2, R2, R113 ;  /* 0x0000007102027220 */ /* 0x000fe20000400000 */
[----:B------:R-:W-:-:S03]  /*35a0*/  ISETP.GT.AND P2, PT, R3, RZ, P1 ;  /* 0x000000ff0300720c */ /* 0x000fc60000f44270 */
[----:B------:R-:W-:-:S05]  /*35b0*/  FFMA R2, R107, R112, R2 ;  /* 0x000000706b027223 */ /* 0x000fca0000000002 */
[----:B------:R-:W-:-:S05]  /*35c0*/  F2FP.F16.F32.PACK_AB R2, RZ, R2 ;  /* 0x00000002ff02723e */ /* 0x000fca00000000ff */
[----:B------:R3:W-:Y:S01]  /*35d0*/  @P0 STG.E.U16 desc[UR44][R10.64+0x2], R2 ;  /* 0x000002020a000986 */ /* 0x0007e2000c10152c */
[----:B------:R-:W-:Y:S05]  /*35e0*/  @!P2 BRA `(.L_x_40) ;  /* 0x000000000004a947 */ /* 0x000fea0003800000 */
[----:B------:R4:W5:Y:S02]  /*35f0*/  LDG.E.LTC128B.U16 R19, desc[UR44][R6.64+0x10] ;  /* 0x0000102c06137981 */ /* 0x000964000c1e1520 */
.L_x_40:
[----:B------:R-:W-:Y:S05]  /*3600*/  BSYNC B1 ;  /* 0x0000000000017941 */ /* 0x000fea0003800000 */
.L_x_39:
[----:B---3-5:R-:W-:Y:S01]  /*3610*/  HADD2.F32 R2, -RZ, R19.H0_H0 ;  /* 0x20000013ff027230 */ /* 0x028fe20000004100 */
[----:B------:R-:W-:Y:S01]  /*3620*/  ISETP.GT.AND P0, PT, R0, 0x9, PT ;  /* 0x000000090000780c */ /* 0x000fe20003f04270 */
[----:B------:R-:W-:Y:S03]  /*3630*/  BSSY B1, `(.L_x_41) ;  /* 0x0000008000017945 */ /* 0x000fe60003800000 */
[----:B0-----:R-:W-:Y:S01]  /*3640*/  FMUL R13, R2, R113 ;  /* 0x00000071020d7220 */ /* 0x001fe20000400000 */
[----:B------:R-:W-:-:S03]  /*3650*/  ISETP.GT.AND P3, PT, R3, RZ, P0 ;  /* 0x000000ff0300720c */ /* 0x000fc60000764270 */
[----:B------:R-:W-:-:S05]  /*3660*/  FFMA R13, R108, R112, R13 ;  /* 0x000000706c0d7223 */ /* 0x000fca000000000d */
[----:B------:R-:W-:-:S05]  /*3670*/  F2FP.F16.F32.PACK_AB R13, RZ, R13 ;  /* 0x0000000dff0d723e */ /* 0x000fca00000000ff */
[----:B------:R0:W-:Y:S01]  /*3680*/  @P2 STG.E.U16 desc[UR44][R8.64+0x10], R13 ;  /* 0x0000100d08002986 */ /* 0x0001e2000c10152c */
[----:B------:R-:W-:Y:S05]  /*3690*/  @!P3 BRA `(.L_x_42) ;  /* 0x000000000004b947 */ /* 0x000fea0003800000 */
[----:B------:R3:W5:Y:S02]  /*36a0*/  LDG.E.LTC128B.U16 R19, desc[UR44][R6.64+0x12] ;  /* 0x0000122c06137981 */ /* 0x000764000c1e1520 */
.L_x_42:
[----:B------:R-:W-:Y:S05]  /*36b0*/  BSYNC B1 ;  /* 0x0000000000017941 */ /* 0x000fea0003800000 */
.L_x_41:
[----:B-----5:R-:W-:Y:S01]  /*36c0*/  HADD2.F32 R2, -RZ, R19.H0_H0 ;  /* 0x20000013ff027230 */ /* 0x020fe20000004100 */
[----:B------:R-:W-:Y:S01]  /*36d0*/  ISETP.GT.AND P1, PT, R3, 0x8, P1 ;  /* 0x000000080300780c */ /* 0x000fe20000f24270 */
[----:B------:R-:W-:Y:S03]  /*36e0*/  BSSY B1, `(.L_x_43) ;  /* 0x0000007000017945 */ /* 0x000fe60003800000 */
[----:B------:R-:W-:-:S04]  /*36f0*/  FMUL R2, R2, R113 ;  /* 0x0000007102027220 */ /* 0x000fc80000400000 */
[----:B------:R-:W-:-:S05]  /*3700*/  FFMA R2, R109, R112, R2 ;  /* 0x000000706d027223 */ /* 0x000fca0000000002 */
[----:B------:R-:W-:-:S05]  /*3710*/  F2FP.F16.F32.PACK_AB R2, RZ, R2 ;  /* 0x00000002ff02723e */ /* 0x000fca00000000ff */
[----:B------:R0:W-:Y:S01]  /*3720*/  @P3 STG.E.U16 desc[UR44][R8.64+0x12], R2 ;  /* 0x0000120208003986 */ /* 0x0001e2000c10152c */
[----:B------:R-:W-:Y:S05]  /*3730*/  @!P1 BRA `(.L_x_44) ;  /* 0x0000000000049947 */ /* 0x000fea0003800000 */
[----:B------:R0:W5:Y:S02]  /*3740*/  LDG.E.LTC128B.U16 R19, desc[UR44][R4.64+0x10] ;  /* 0x0000102c04137981 */ /* 0x000164000c1e1520 */
.L_x_44:
[----:B------:R-:W-:Y:S05]  /*3750*/  BSYNC B1 ;  /* 0x0000000000017941 */ /* 0x000fea0003800000 */
.L_x_43:
[----:B0----5:R-:W-:Y:S01]  /*3760*/  HADD2.F32 R2, -RZ, R19.H0_H0 ;  /* 0x20000013ff027230 */ /* 0x021fe20000004100 */
        /* <DEDUP_REMOVED lines=8> */
.L_x_46:
[----:B------:R-:W-:Y:S05]  /*37f0*/  BSYNC B1 ;  /* 0x0000000000017941 */ /* 0x000fea0003800000 */
.L_x_45:
        /* <DEDUP_REMOVED lines=10> */
.L_x_48:
[----:B------:R-:W-:Y:S05]  /*38a0*/  BSYNC B1 ;  /* 0x0000000000017941 */ /* 0x000fea0003800000 */
.L_x_47:
[----:B0----5:R-:W-:Y:S01]  /*38b0*/  HADD2.F32 R2, -RZ, R19.H0_H0 ;  /* 0x20000013ff027230 */ /* 0x021fe20000004100 */
        /* <DEDUP_REMOVED lines=9> */
.L_x_50:
[----:B------:R-:W-:Y:S05]  /*3950*/  BSYNC B1 ;  /* 0x0000000000017941 */ /* 0x000fea0003800000 */
.L_x_49:
        /* <DEDUP_REMOVED lines=9> */
.L_x_52:
[----:B------:R-:W-:Y:S05]  /*39f0*/  BSYNC B1 ;  /* 0x0000000000017941 */ /* 0x000fea0003800000 */
.L_x_51:
        /* <DEDUP_REMOVED lines=9> */
.L_x_54:
[----:B------:R-:W-:Y:S05]  /*3a90*/  BSYNC B1 ;  /* 0x0000000000017941 */ /* 0x000fea0003800000 */
.L_x_53:
        /* <DEDUP_REMOVED lines=10> */
.L_x_56:
[----:B------:R-:W-:Y:S05]  /*3b40*/  BSYNC B1 ;  /* 0x0000000000017941 */ /* 0x000fea0003800000 */
.L_x_55:
        /* <DEDUP_REMOVED lines=10> */
.L_x_58:
[----:B------:R-:W-:Y:S05]  /*3bf0*/  BSYNC B1 ;  /* 0x0000000000017941 */ /* 0x000fea0003800000 */
.L_x_57:
        /* <DEDUP_REMOVED lines=9> */
.L_x_60:
[----:B------:R-:W-:Y:S05]  /*3c90*/  BSYNC B1 ;  /* 0x0000000000017941 */ /* 0x000fea0003800000 */
.L_x_59:
        /* <DEDUP_REMOVED lines=9> */
.L_x_62:
[----:B------:R-:W-:Y:S05]  /*3d30*/  BSYNC B1 ;  /* 0x0000000000017941 */ /* 0x000fea0003800000 */
.L_x_61:
        /* <DEDUP_REMOVED lines=10> */
.L_x_64:
[----:B------:R-:W-:Y:S05]  /*3de0*/  BSYNC B1 ;  /* 0x0000000000017941 */ /* 0x000fea0003800000 */
.L_x_63:
        /* <DEDUP_REMOVED lines=10> */
.L_x_66:
[----:B------:R-:W-:Y:S05]  /*3e90*/  BSYNC B1 ;  /* 0x0000000000017941 */ /* 0x000fea0003800000 */
.L_x_65:
        /* <DEDUP_REMOVED lines=9> */
.L_x_68:
[----:B------:R-:W-:Y:S05]  /*3f30*/  BSYNC B1 ;  /* 0x0000000000017941 */ /* 0x000fea0003800000 */
.L_x_67:
        /* <DEDUP_REMOVED lines=9> */
.L_x_70:
[----:B------:R-:W-:Y:S05]  /*3fd0*/  BSYNC B1 ;  /* 0x0000000000017941 */ /* 0x000fea0003800000 */
.L_x_69:
        /* <DEDUP_REMOVED lines=10> */
.L_x_72:
[----:B------:R-:W-:Y:S05]  /*4080*/  BSYNC B1 ;  /* 0x0000000000017941 */ /* 0x000fea0003800000 */
.L_x_71:
        /* <DEDUP_REMOVED lines=10> */
.L_x_74:
[----:B------:R-:W-:Y:S05]  /*4130*/  BSYNC B1 ;  /* 0x0000000000017941 */ /* 0x000fea0003800000 */
.L_x_73:
        /* <DEDUP_REMOVED lines=9> */
.L_x_76:
[----:B------:R-:W-:Y:S05]  /*41d0*/  BSYNC B1 ;  /* 0x0000000000017941 */ /* 0x000fea0003800000 */
.L_x_75:
        /* <DEDUP_REMOVED lines=9> */
.L_x_78:
[----:B------:R-:W-:Y:S05]  /*4270*/  BSYNC B1 ;  /* 0x0000000000017941 */ /* 0x000fea0003800000 */
.L_x_77:
        /* <DEDUP_REMOVED lines=10> */
.L_x_80:
[----:B------:R-:W-:Y:S05]  /*4320*/  BSYNC B1 ;  /* 0x0000000000017941 */ /* 0x000fea0003800000 */
.L_x_79:
        /* <DEDUP_REMOVED lines=10> */
.L_x_82:
[----:B------:R-:W-:Y:S05]  /*43d0*/  BSYNC B1 ;  /* 0x0000000000017941 */ /* 0x000fea0003800000 */
.L_x_81:
        /* <DEDUP_REMOVED lines=9> */
.L_x_84:
[----:B------:R-:W-:Y:S05]  /*4470*/  BSYNC B1 ;  /* 0x0000000000017941 */ /* 0x000fea0003800000 */
.L_x_83:
        /* <DEDUP_REMOVED lines=9> */
.L_x_86:
[----:B------:R-:W-:Y:S05]  /*4510*/  BSYNC B1 ;  /* 0x0000000000017941 */ /* 0x000fea0003800000 */
.L_x_85:
        /* <DEDUP_REMOVED lines=10> */
.L_x_88:
[----:B------:R-:W-:Y:S05]  /*45c0*/  BSYNC B1 ;  /* 0x0000000000017941 */ /* 0x000fea0003800000 */
.L_x_87:
        /* <DEDUP_REMOVED lines=10> */
.L_x_90:
[----:B------:R-:W-:Y:S05]  /*4670*/  BSYNC B1 ;  /* 0x0000000000017941 */ /* 0x000fea0003800000 */
.L_x_89:
        /* <DEDUP_REMOVED lines=9> */
.L_x_92:
[----:B------:R-:W-:Y:S05]  /*4710*/  BSYNC B1 ;  /* 0x0000000000017941 */ /* 0x000fea0003800000 */
.L_x_91:
        /* <DEDUP_REMOVED lines=9> */
.L_x_94:
[----:B------:R-:W-:Y:S05]  /*47b0*/  BSYNC B1 ;  /* 0x0000000000017941 */ /* 0x000fea0003800000 */
.L_x_93:
        /* <DEDUP_REMOVED lines=10> */
.L_x_96:
[----:B------:R-:W-:Y:S05]  /*4860*/  BSYNC B1 ;  /* 0x0000000000017941 */ /* 0x000fea0003800000 */
.L_x_95:
        /* <DEDUP_REMOVED lines=10> */
.L_x_98:
[----:B------:R-:W-:Y:S05]  /*4910*/  BSYNC B1 ;  /* 0x0000000000017941 */ /* 0x000fea0003800000 */
.L_x_97:
        /* <DEDUP_REMOVED lines=9> */
.L_x_100:
[----:B------:R-:W-:Y:S05]  /*49b0*/  BSYNC B1 ;  /* 0x0000000000017941 */ /* 0x000fea0003800000 */
.L_x_99:
        /* <DEDUP_REMOVED lines=9> */
.L_x_102:
[----:B------:R-:W-:Y:S05]  /*4a50*/  BSYNC B1 ;  /* 0x0000000000017941 */ /* 0x000fea0003800000 */
.L_x_101:
        /* <DEDUP_REMOVED lines=10> */
.L_x_104:
[----:B------:R-:W-:Y:S05]  /*4b00*/  BSYNC B1 ;  /* 0x0000000000017941 */ /* 0x000fea0003800000 */
.L_x_103:
        /* <DEDUP_REMOVED lines=10> */
.L_x_106:
[----:B------:R-:W-:Y:S05]  /*4bb0*/  BSYNC B1 ;  /* 0x0000000000017941 */ /* 0x000fea0003800000 */
.L_x_105:
        /* <DEDUP_REMOVED lines=9> */
.L_x_108:
[----:B------:R-:W-:Y:S05]  /*4c50*/  BSYNC B1 ;  /* 0x0000000000017941 */ /* 0x000fea0003800000 */
.L_x_107:
        /* <DEDUP_REMOVED lines=9> */
.L_x_110:
[----:B------:R-:W-:Y:S05]  /*4cf0*/  BSYNC B1 ;  /* 0x0000000000017941 */ /* 0x000fea0003800000 */
.L_x_109:
        /* <DEDUP_REMOVED lines=10> */
.L_x_112:
[----:B------:R-:W-:Y:S05]  /*4da0*/  BSYNC B1 ;  /* 0x0000000000017941 */ /* 0x000fea0003800000 */
.L_x_111:
        /* <DEDUP_REMOVED lines=10> */
.L_x_114:
[----:B------:R-:W-:Y:S05]  /*4e50*/  BSYNC B1 ;  /* 0x0000000000017941 */ /* 0x000fea0003800000 */
.L_x_113:
        /* <DEDUP_REMOVED lines=9> */
.L_x_116:
[----:B------:R-:W-:Y:S05]  /*4ef0*/  BSYNC B1 ;  /* 0x0000000000017941 */ /* 0x000fea0003800000 */
.L_x_115:
        /* <DEDUP_REMOVED lines=9> */
.L_x_118:
[----:B------:R-:W-:Y:S05]  /*4f90*/  BSYNC B1 ;  /* 0x0000000000017941 */ /* 0x000fea0003800000 */
.L_x_117:
        /* <DEDUP_REMOVED lines=10> */
.L_x_120:
[----:B------:R-:W-:Y:S05]  /*5040*/  BSYNC B1 ;  /* 0x0000000000017941 */ /* 0x000fea0003800000 */
.L_x_119:
        /* <DEDUP_REMOVED lines=10> */
.L_x_122:
[----:B------:R-:W-:Y:S05]  /*50f0*/  BSYNC B1 ;  /* 0x0000000000017941 */ /* 0x000fea0003800000 */
.L_x_121:
        /* <DEDUP_REMOVED lines=9> */
.L_x_124:
[----:B------:R-:W-:Y:S05]  /*5190*/  BSYNC B1 ;  /* 0x0000000000017941 */ /* 0x000fea0003800000 */
.L_x_123:
        /* <DEDUP_REMOVED lines=9> */
.L_x_126:
[----:B------:R-:W-:Y:S05]  /*5230*/  BSYNC B1 ;  /* 0x0000000000017941 */ /* 0x000fea0003800000 */
.L_x_125:
        /* <DEDUP_REMOVED lines=10> */
.L_x_128:
[----:B------:R-:W-:Y:S05]  /*52e0*/  BSYNC B1 ;  /* 0x0000000000017941 */ /* 0x000fea0003800000 */
.L_x_127:
        /* <DEDUP_REMOVED lines=10> */
.L_x_130:
[----:B------:R-:W-:Y:S05]  /*5390*/  BSYNC B1 ;  /* 0x0000000000017941 */ /* 0x000fea0003800000 */
.L_x_129:
        /* <DEDUP_REMOVED lines=9> */
.L_x_132:
[----:B------:R-:W-:Y:S05]  /*5430*/  BSYNC B1 ;  /* 0x0000000000017941 */ /* 0x000fea0003800000 */
.L_x_131:
        /* <DEDUP_REMOVED lines=9> */
.L_x_134:
[----:B------:R-:W-:Y:S05]  /*54d0*/  BSYNC B1 ;  /* 0x0000000000017941 */ /* 0x000fea0003800000 */
.L_x_133:
        /* <DEDUP_REMOVED lines=10> */
.L_x_136:
[----:B------:R-:W-:Y:S05]  /*5580*/  BSYNC B1 ;  /* 0x0000000000017941 */ /* 0x000fea0003800000 */
.L_x_135:
        /* <DEDUP_REMOVED lines=10> */
.L_x_138:
[----:B------:R-:W-:Y:S05]  /*5630*/  BSYNC B1 ;  /* 0x0000000000017941 */ /* 0x000fea0003800000 */
.L_x_137:
        /* <DEDUP_REMOVED lines=9> */
.L_x_140:
[----:B------:R-:W-:Y:S05]  /*56d0*/  BSYNC B1 ;  /* 0x0000000000017941 */ /* 0x000fea0003800000 */
.L_x_139:
        /* <DEDUP_REMOVED lines=9> */
.L_x_142:
[----:B------:R-:W-:Y:S05]  /*5770*/  BSYNC B1 ;  /* 0x0000000000017941 */ /* 0x000fea0003800000 */
.L_x_141:
        /* <DEDUP_REMOVED lines=10> */
.L_x_144:
[----:B------:R-:W-:Y:S05]  /*5820*/  BSYNC B1 ;  /* 0x0000000000017941 */ /* 0x000fea0003800000 */
.L_x_143:
        /* <DEDUP_REMOVED lines=10> */
.L_x_146:
[----:B------:R-:W-:Y:S05]  /*58d0*/  BSYNC B1 ;  /* 0x0000000000017941 */ /* 0x000fea0003800000 */
.L_x_145:
        /* <DEDUP_REMOVED lines=9> */
.L_x_148:
[----:B------:R-:W-:Y:S05]  /*5970*/  BSYNC B1 ;  /* 0x0000000000017941 */ /* 0x000fea0003800000 */
.L_x_147:
        /* <DEDUP_REMOVED lines=9> */
.L_x_150:
[----:B------:R-:W-:Y:S05]  /*5a10*/  BSYNC B1 ;  /* 0x0000000000017941 */ /* 0x000fea0003800000 */
.L_x_149:
        /* <DEDUP_REMOVED lines=10> */
.L_x_152:
[----:B------:R-:W-:Y:S05]  /*5ac0*/  BSYNC B1 ;  /* 0x0000000000017941 */ /* 0x000fea0003800000 */
.L_x_151:
        /* <DEDUP_REMOVED lines=10> */
.L_x_154:
[----:B------:R-:W-:Y:S05]  /*5b70*/  BSYNC B1 ;  /* 0x0000000000017941 */ /* 0x000fea0003800000 */
.L_x_153:
        /* <DEDUP_REMOVED lines=9> */
.L_x_156:
[----:B------:R-:W-:Y:S05]  /*5c10*/  BSYNC B1 ;  /* 0x0000000000017941 */ /* 0x000fea0003800000 */
.L_x_155:
        /* <DEDUP_REMOVED lines=9> */
.L_x_158:
[----:B------:R-:W-:Y:S05]  /*5cb0*/  BSYNC B1 ;  /* 0x0000000000017941 */ /* 0x000fea0003800000 */
.L_x_157:
        /* <DEDUP_REMOVED lines=10> */
.L_x_160:
[----:B------:R-:W-:Y:S05]  /*5d60*/  BSYNC B1 ;  /* 0x0000000000017941 */ /* 0x000fea0003800000 */
.L_x_159:
        /* <DEDUP_REMOVED lines=10> */
.L_x_162:
[----:B------:R-:W-:Y:S05]  /*5e10*/  BSYNC B1 ;  /* 0x0000000000017941 */ /* 0x000fea0003800000 */
.L_x_161:
        /* <DEDUP_REMOVED lines=9> */
.L_x_164:
[----:B------:R-:W-:Y:S05]  /*5eb0*/  BSYNC B1 ;  /* 0x0000000000017941 */ /* 0x000fea0003800000 */
.L_x_163:
        /* <DEDUP_REMOVED lines=9> */
.L_x_166:
[----:B------:R-:W-:Y:S05]  /*5f50*/  BSYNC B1 ;  /* 0x0000000000017941 */ /* 0x000fea0003800000 */
.L_x_165:
        /* <DEDUP_REMOVED lines=10> */
.L_x_168:
[----:B------:R-:W-:Y:S05]  /*6000*/  BSYNC B1 ;  /* 0x0000000000017941 */ /* 0x000fea0003800000 */
.L_x_167:
        /* <DEDUP_REMOVED lines=10> */
.L_x_170:
[----:B------:R-:W-:Y:S05]  /*60b0*/  BSYNC B1 ;  /* 0x0000000000017941 */ /* 0x000fea0003800000 */
.L_x_169:
        /* <DEDUP_REMOVED lines=9> */
.L_x_172:
[----:B------:R-:W-:Y:S05]  /*6150*/  BSYNC B1 ;  /* 0x0000000000017941 */ /* 0x000fea0003800000 */
.L_x_171:
        /* <DEDUP_REMOVED lines=9> */
.L_x_174:
[----:B------:R-:W-:Y:S05]  /*61f0*/  BSYNC B1 ;  /* 0x0000000000017941 */ /* 0x000fea0003800000 */
.L_x_173:
        /* <DEDUP_REMOVED lines=10> */
.L_x_176:
[----:B------:R-:W-:Y:S05]  /*62a0*/  BSYNC B1 ;  /* 0x0000000000017941 */ /* 0x000fea0003800000 */
.L_x_175:
        /* <DEDUP_REMOVED lines=10> */
.L_x_178:
[----:B------:R-:W-:Y:S05]  /*6350*/  BSYNC B1 ;  /* 0x0000000000017941 */ /* 0x000fea0003800000 */
.L_x_177:
        /* <DEDUP_REMOVED lines=9> */
.L_x_180:
[----:B------:R-:W-:Y:S05]  /*63f0*/  BSYNC B1 ;  /* 0x0000000000017941 */ /* 0x000fea0003800000 */
.L_x_179:
        /* <DEDUP_REMOVED lines=9> */
.L_x_182:
[----:B------:R-:W-:Y:S05]  /*6490*/  BSYNC B1 ;  /* 0x0000000000017941 */ /* 0x000fea0003800000 */
.L_x_181:
        /* <DEDUP_REMOVED lines=10> */
.L_x_184:
[----:B------:R-:W-:Y:S05]  /*6540*/  BSYNC B1 ;  /* 0x0000000000017941 */ /* 0x000fea0003800000 */
.L_x_183:
        /* <DEDUP_REMOVED lines=10> */
.L_x_186:
[----:B------:R-:W-:Y:S05]  /*65f0*/  BSYNC B1 ;  /* 0x0000000000017941 */ /* 0x000fea0003800000 */
.L_x_185:
        /* <DEDUP_REMOVED lines=9> */
.L_x_188:
[----:B------:R-:W-:Y:S05]  /*6690*/  BSYNC B1 ;  /* 0x0000000000017941 */ /* 0x000fea0003800000 */
.L_x_187:
        /* <DEDUP_REMOVED lines=9> */
.L_x_190:
[----:B------:R-:W-:Y:S05]  /*6730*/  BSYNC B1 ;  /* 0x0000000000017941 */ /* 0x000fea0003800000 */
.L_x_189:
        /* <DEDUP_REMOVED lines=10> */
.L_x_192:
[----:B------:R-:W-:Y:S05]  /*67e0*/  BSYNC B1 ;  /* 0x0000000000017941 */ /* 0x000fea0003800000 */
.L_x_191:
        /* <DEDUP_REMOVED lines=10> */
.L_x_194:
[----:B------:R-:W-:Y:S05]  /*6890*/  BSYNC B1 ;  /* 0x0000000000017941 */ /* 0x000fea0003800000 */
.L_x_193:
        /* <DEDUP_REMOVED lines=9> */
.L_x_196:
[----:B------:R-:W-:Y:S05]  /*6930*/  BSYNC B1 ;  /* 0x0000000000017941 */ /* 0x000fea0003800000 */
.L_x_195:
        /* <DEDUP_REMOVED lines=9> */
.L_x_198:
[----:B------:R-:W-:Y:S05]  /*69d0*/  BSYNC B1 ;  /* 0x0000000000017941 */ /* 0x000fea0003800000 */
.L_x_197:
        /* <DEDUP_REMOVED lines=10> */
.L_x_200:
[----:B------:R-:W-:Y:S05]  /*6a80*/  BSYNC B1 ;  /* 0x0000000000017941 */ /* 0x000fea0003800000 */
.L_x_199:
        /* <DEDUP_REMOVED lines=10> */
.L_x_202:
[----:B------:R-:W-:Y:S05]  /*6b30*/  BSYNC B1 ;  /* 0x0000000000017941 */ /* 0x000fea0003800000 */
.L_x_201:
        /* <DEDUP_REMOVED lines=9> */
.L_x_204:
[----:B------:R-:W-:Y:S05]  /*6bd0*/  BSYNC B1 ;  /* 0x0000000000017941 */ /* 0x000fea0003800000 */
.L_x_203:
[----:B0----5:R-:W-:Y:S01]  /*6be0*/  HADD2.F32 R0, -RZ, R19.H0_H0 ;  /* 0x20000013ff007230 */ /* 0x021fe20000004100 */
[----:B------:R-:W-:Y:S01]  /*6bf0*/  ISETP.GT.AND P0, PT, R3, 0x8, P0 ;  /* 0x000000080300780c */ /* 0x000fe20000704270 */
[----:B-1-34-:R-:W-:Y:S01]  /*6c00*/  @P1 IMAD.MOV.U32 R6, RZ, RZ, R10 ;  /* 0x000000ffff061224 */ /* 0x01afe200078e000a */
[----:B------:R-:W-:Y:S02]  /*6c10*/  BSSY B1, `(.L_x_205) ;  /* 0x0000009000017945 */ /* 0x000fe40003800000 */
[----:B------:R-:W-:-:S04]  /*6c20*/  FMUL R7, R0, R113 ;  /* 0x0000007100077220 */ /* 0x000fc80000400000 */
[----:B------:R-:W-:-:S05]  /*6c30*/  FFMA R7, R30, R112, R7 ;  /* 0x000000701e077223 */ /* 0x000fca0000000007 */
[----:B------:R-:W-:-:S04]  /*6c40*/  F2FP.F16.F32.PACK_AB R7, RZ, R7 ;  /* 0x00000007ff07723e */ /* 0x000fc800000000ff */
[----:B------:R-:W-:Y:S01]  /*6c50*/  PRMT R0, R7, 0x7610, R0 ;  /* 0x0000761007007816 */ /* 0x000fe20000000000 */
[----:B------:R-:W-:-:S05]  /*6c60*/  @P1 IMAD.MOV.U32 R7, RZ, RZ, R11 ;  /* 0x000000ffff071224 */ /* 0x000fca00078e000b */
[----:B------:R0:W-:Y:S01]  /*6c70*/  @P1 STG.E.U16 desc[UR44][R6.64+0x150], R0 ;  /* 0x0001500006001986 */ /* 0x0001e2000c10152c */
[----:B------:R-:W-:Y:S05]  /*6c80*/  @!P0 BRA `(.L_x_206) ;  /* 0x0000000000048947 */ /* 0x000fea0003800000 */
[----:B------:R1:W5:Y:S02]  /*6c90*/  LDG.E.LTC128B.U16 R19, desc[UR44][R4.64+0x152] ;  /* 0x0001522c04137981 */ /* 0x000364000c1e1520 */
.L_x_206:
[----:B------:R-:W-:Y:S05]  /*6ca0*/  BSYNC B1 ;  /* 0x0000000000017941 */ /* 0x000fea0003800000 */
.L_x_205:
[----:B------:R-:W-:Y:S05]  /*6cb0*/  @!P0 BRA `(.L_x_207) ;  /* 0x0000001c00c08947 */ /* 0x000fea0003800000 */
[----:B0----5:R-:W-:-:S05]  /*6cc0*/  HADD2.F32 R0, -RZ, R19.H0_H0 ;  /* 0x20000013ff007230 */ /* 0x021fca0000004100 */
[----:B------:R-:W-:-:S04]  /*6cd0*/  FMUL R0, R0, R113 ;  /* 0x0000007100007220 */ /* 0x000fc80000400000 */
[----:B------:R-:W-:-:S05]  /*6ce0*/  FFMA R0, R31, R112, R0 ;  /* 0x000000701f007223 */ /* 0x000fca0000000000 */
[----:B------:R-:W-:-:S05]  /*6cf0*/  F2FP.F16.F32.PACK_AB R0, RZ, R0 ;  /* 0x00000000ff00723e */ /* 0x000fca00000000ff */
[----:B------:R3:W-:Y:S01]  /*6d00*/  STG.E.U16 desc[UR44][R10.64+0x152], R0 ;  /* 0x000152000a007986 */ /* 0x0007e2000c10152c */
[----:B------:R-:W-:Y:S05]  /*6d10*/  BRA `(.L_x_207) ;  /* 0x0000001c00a87947 */ /* 0x000fea0003800000 */
.L_x_34:
[----:B------:R-:W-:Y:S01]  /*6d20*/  ULDC.64 UR4, c[0x0][0x5c0] ;  /* 0x0001700000047ab9 */ /* 0x000fe20000000a00 */
[----:B------:R-:W-:Y:S01]  /*6d30*/  ISETP.GT.AND P3, PT, R0, 0x1, PT ;  /* 0x000000010000780c */ /* 0x000fe20003f64270 */
[-C--:B------:R-:W-:Y:S01]  /*6d40*/  FMUL R104, R104, R112.reuse ;  /* 0x0000007068687220 */ /* 0x080fe20000400000 */
[----:B------:R-:W-:Y:S01]  /*6d50*/  LEA R8, P0, R6, UR4, 0x1 ;  /* 0x0000000406087c11 */ /* 0x000fe2000f8008ff */
[-C--:B------:R-:W-:Y:S01]  /*6d60*/  FMUL R105, R105, R112.reuse ;  /* 0x0000007069697220 */ /* 0x080fe20000400000 */
[----:B------:R-:W-:Y:S01]  /*6d70*/  SHF.L.U64.HI R5, R4, 0x4, R5 ;  /* 0x0000000404057819 */ /* 0x000fe20000010205 */
[-C--:B------:R-:W-:Y:S01]  /*6d80*/  FMUL R106, R106, R112.reuse ;  /* 0x000000706a6a7220 */ /* 0x080fe20000400000 */
[----:B------:R-:W-:Y:S01]  /*6d90*/  LEA.HI.X R9, R6, UR5, R137, 0x1, P0 ;  /* 0x0000000506097c11 */ /* 0x000fe200080f0c89 */
[-C--:B------:R-:W-:Y:S01]  /*6da0*/  FMUL R107, R107, R112.reuse ;  /* 0x000000706b6b7220 */ /* 0x080fe20000400000 */
[----:B------:R-:W-:Y:S01]  /*6db0*/  ISETP.GT.AND P0, PT, R3, RZ, P3 ;  /* 0x000000ff0300720c */ /* 0x000fe20001f04270 */
[----:B------:R-:W-:Y:S01]  /*6dc0*/  FMUL R108, R108, R112 ;  /* 0x000000706c6c7220 */ /* 0x000fe20000400000 */
[----:B------:R-:W-:Y:S01]  /*6dd0*/  F2FP.F16.F32.PACK_AB R104, RZ, R104 ;  /* 0x00000068ff68723e */ /* 0x000fe200000000ff */
[-C--:B------:R-:W-:Y:S01]  /*6de0*/  FMUL R109, R109, R112.reuse ;  /* 0x000000706d6d7220 */ /* 0x080fe20000400000 */
[----:B------:R-:W-:Y:S01]  /*6df0*/  F2FP.F16.F32.PACK_AB R105, RZ, R105 ;  /* 0x00000069ff69723e */ /* 0x000fe200000000ff */
[----:B------:R-:W-:Y:S01]  /*6e00*/  FMUL R110, R110, R112 ;  /* 0x000000706e6e7220 */ /* 0x000fe20000400000 */
[----:B------:R-:W-:Y:S01]  /*6e10*/  LEA R4, P4, R4, R8, 0x4 ;  /* 0x0000000804047211 */ /* 0x000fe200078820ff */
[----:B------:R-:W-:Y:S01]  /*6e20*/  @P2 STG.E.U16 desc[UR44][R8.64], R104 ;  /* 0x0000006808002986 */ /* 0x000fe2000c10152c */
[----:B------:R-:W-:Y:S01]  /*6e30*/  ISETP.GT.AND P2, PT, R0, 0x8, PT ;  /* 0x000000080000780c */ /* 0x000fe20003f44270 */
[----:B------:R-:W-:Y:S01]  /*6e40*/  FMUL R111, R111, R112 ;  /* 0x000000706f6f7220 */ /* 0x000fe20000400000 */
[----:B------:R-:W-:Y:S01]  /*6e50*/  ISETP.GT.AND P1, PT, R3, 0x8, P1 ;  /* 0x000000080300780c */ /* 0x000fe20000f24270 */
[--C-:B------:R-:W-:Y:S01]  /*6e60*/  IMAD.X R5, R5, 0x1, R9.reuse, P4 ;  /* 0x0000000105057824 */ /* 0x100fe200020e0609 */
[C---:B------:R-:W-:Y:S01]  /*6e70*/  ISETP.GT.AND P5, PT, R3.reuse, RZ, P2 ;  /* 0x000000ff0300720c */ /* 0x040fe200017a4270 */
[--C-:B------:R-:W-:Y:S01]  /*6e80*/  @P0 IMAD.MOV.U32 R6, RZ, RZ, R8.reuse ;  /* 0x000000ffff060224 */ /* 0x100fe200078e0008 */
[----:B------:R-:W-:Y:S01]  /*6e90*/  ISETP.GT.AND P3, PT, R3, 0x8, P3 ;  /* 0x000000080300780c */ /* 0x000fe20001f64270 */
[--C-:B------:R-:W-:Y:S01]  /*6ea0*/  @P0 IMAD.MOV.U32 R7, RZ, RZ, R9.reuse ;  /* 0x000000ffff070224 */ /* 0x100fe200078e0009 */
[----:B------:R-:W-:Y:S01]  /*6eb0*/  F2FP.F16.F32.PACK_AB R106, RZ, R106 ;  /* 0x0000006aff6a723e */ /* 0x000fe200000000ff */
[-C--:B------:R-:W-:Y:S01]  /*6ec0*/  FMUL R96, R96, R112.reuse ;  /* 0x0000007060607220 */ /* 0x080fe20000400000 */
[----:B------:R-:W-:Y:S01]  /*6ed0*/  F2FP.F16.F32.PACK_AB R107, RZ, R107 ;  /* 0x0000006bff6b723e */ /* 0x000fe200000000ff */
[-C--:B------:R-:W-:Y:S01]  /*6ee0*/  FMUL R97, R97, R112.reuse ;  /* 0x0000007061617220 */ /* 0x080fe20000400000 */
[----:B------:R0:W-:Y:S01]  /*6ef0*/  @P0 STG.E.U16 desc[UR44][R6.64+0x2], R105 ;  /* 0x0000026906000986 */ /* 0x0001e2000c10152c */
[----:B------:R-:W-:Y:S01]  /*6f00*/  ISETP.GT.AND P0, PT, R0, 0x9, PT ;  /* 0x000000090000780c */ /* 0x000fe20003f04270 */
[----:B------:R-:W-:Y:S01]  /*6f10*/  FMUL R98, R98, R112 ;  /* 0x0000007062627220 */ /* 0x000fe20000400000 */
[----:B------:R-:W-:Y:S01]  /*6f20*/  F2FP.F16.F32.PACK_AB R108, RZ, R108 ;  /* 0x0000006cff6c723e */ /* 0x000fe200000000ff */
[----:B------:R-:W-:Y:S01]  /*6f30*/  @P1 STG.E.U16 desc[UR44][R4.64], R106 ;  /* 0x0000006a04001986 */ /* 0x000fe2000c10152c */
[----:B------:R-:W-:Y:S01]  /*6f40*/  ISETP.GT.AND P4, PT, R3, RZ, P0 ;  /* 0x000000ff0300720c */ /* 0x000fe20000784270 */
[-C--:B------:R-:W-:Y:S01]  /*6f50*/  FMUL R99, R99, R112.reuse ;  /* 0x0000007063637220 */ /* 0x080fe20000400000 */
[----:B------:R-:W-:Y:S01]  /*6f60*/  ISETP.GT.AND P1, PT, R0, 0x10, PT ;  /* 0x000000100000780c */ /* 0x000fe20003f24270 */
[----:B------:R-:W-:Y:S01]  /*6f70*/  @P3 STG.E.U16 desc[UR44][R4.64+0x2], R107 ;  /* 0x0000026b04003986 */ /* 0x000fe2000c10152c */
[----:B------:R-:W-:Y:S01]  /*6f80*/  F2FP.F16.F32.PACK_AB R109, RZ, R109 ;  /* 0x0000006dff6d723e */ /* 0x000fe200000000ff */
[-C--:B------:R-:W-:Y:S01]  /*6f90*/  FMUL R100, R100, R112.reuse ;  /* 0x0000007064647220 */ /* 0x080fe20000400000 */
[C---:B------:R-:W-:Y:S01]  /*6fa0*/  ISETP.GT.AND P2, PT, R3.reuse, 0x8, P2 ;  /* 0x000000080300780c */ /* 0x040fe20001744270 */
[--C-:B0-----:R-:W-:Y:S01]  /*6fb0*/  @P5 IMAD.MOV.U32 R6, RZ, RZ, R8.reuse ;  /* 0x000000ffff065224 */ /* 0x101fe200078e0008 */
[----:B------:R-:W-:Y:S01]  /*6fc0*/  ISETP.GT.AND P3, PT, R3, 0x8, P0 ;  /* 0x000000080300780c */ /* 0x000fe20000764270 */
[--C-:B------:R-:W-:Y:S01]  /*6fd0*/  @P5 IMAD.MOV.U32 R7, RZ, RZ, R9.reuse ;  /* 0x000000ffff075224 */ /* 0x100fe200078e0009 */
[----:B------:R-:W-:Y:S01]  /*6fe0*/  ISETP.GT.AND P0, PT, R0, 0x11, PT ;  /* 0x000000110000780c */ /* 0x000fe20003f04270 */
[----:B------:R-:W-:Y:S01]  /*6ff0*/  FMUL R101, R101, R112 ;  /* 0x0000007065657220 */ /* 0x000fe20000400000 */
[----:B------:R-:W-:Y:S01]  /*7000*/  F2FP.F16.F32.PACK_AB R110, RZ, R110 ;  /* 0x0000006eff6e723e */ /* 0x000fe200000000ff */
[-C--:B------:R-:W-:Y:S01]  /*7010*/  FMUL R102, R102, R112.reuse ;  /* 0x0000007066667220 */ /* 0x080fe20000400000 */
[----:B------:R0:W-:Y:S01]  /*7020*/  @P5 STG.E.U16 desc[UR44][R6.64+0x10], R108 ;  /* 0x0000106c06005986 */ /* 0x0001e2000c10152c */
[----:B------:R-:W-:Y:S01]  /*7030*/  ISETP.GT.AND P5, PT, R3, RZ, P1 ;  /* 0x000000ff0300720c */ /* 0x000fe20000fa4270 */
[-C--:B------:R-:W-:Y:S01]  /*7040*/  FMUL R103, R103, R112.reuse ;  /* 0x0000007067677220 */ /* 0x080fe20000400000 */
[----:B------:R-:W-:Y:S01]  /*7050*/  F2FP.F16.F32.PACK_AB R111, RZ, R111 ;  /* 0x0000006fff6f723e */ /* 0x000fe200000000ff */
[----:B------:R-:W-:Y:S01]  /*7060*/  FMUL R88, R88, R112 ;  /* 0x0000007058587220 */ /* 0x000fe20000400000 */
[----:B------:R-:W-:Y:S01]  /*7070*/  F2FP.F16.F32.PACK_AB R96, RZ, R96 ;  /* 0x00000060ff60723e */ /* 0x000fe200000000ff */
[-C--:B------:R-:W-:Y:S01]  /*7080*/  FMUL R89, R89, R112.reuse ;  /* 0x0000007059597220 */ /* 0x080fe20000400000 */
[----:B------:R-:W-:Y:S01]  /*7090*/  F2FP.F16.F32.PACK_AB R97, RZ, R97 ;  /* 0x00000061ff61723e */ /* 0x000fe200000000ff */
[-C--:B------:R-:W-:Y:S01]  /*70a0*/  FMUL R90, R90, R112.reuse ;  /* 0x000000705a5a7220 */ /* 0x080fe20000400000 */
[----:B------:R-:W-:Y:S01]  /*70b0*/  ISETP.GT.AND P1, PT, R3, 0x8, P1 ;  /* 0x000000080300780c */ /* 0x000fe20000f24270 */
[----:B------:R-:W-:Y:S01]  /*70c0*/  FMUL R91, R91, R112 ;  /* 0x000000705b5b7220 */ /* 0x000fe20000400000 */
[----:B------:R-:W-:Y:S01]  /*70d0*/  F2FP.F16.F32.PACK_AB R98, RZ, R98 ;  /* 0x00000062ff62723e */ /* 0x000fe200000000ff */
[--C-:B0-----:R-:W-:Y:S01]  /*70e0*/  @P4 IMAD.MOV.U32 R6, RZ, RZ, R8.reuse ;  /* 0x000000ffff064224 */ /* 0x101fe200078e0008 */
[----:B------:R-:W-:Y:S01]  /*70f0*/  F2FP.F16.F32.PACK_AB R99, RZ, R99 ;  /* 0x00000063ff63723e */ /* 0x000fe200000000ff */
[--C-:B------:R-:W-:Y:S01]  /*7100*/  @P4 IMAD.MOV.U32 R7, RZ, RZ, R9.reuse ;  /* 0x000000ffff074224 */ /* 0x100fe200078e0009 */
[----:B------:R-:W-:Y:S01]  /*7110*/  F2FP.F16.F32.PACK_AB R100, RZ, R100 ;  /* 0x00000064ff64723e */ /* 0x000fe200000000ff */
[-C--:B------:R-:W-:Y:S01]  /*7120*/  FMUL R92, R92, R112.reuse ;  /* 0x000000705c5c7220 */ /* 0x080fe20000400000 */
[----:B------:R-:W-:Y:S01]  /*7130*/  F2FP.F16.F32.PACK_AB R101, RZ, R101 ;  /* 0x00000065ff65723e */ /* 0x000fe200000000ff */
[-C--:B------:R-:W-:Y:S01]  /*7140*/  FMUL R93, R93, R112.reuse ;  /* 0x000000705d5d7220 */ /* 0x080fe20000400000 */
[----:B------:R0:W-:Y:S01]  /*7150*/  @P4 STG.E.U16 desc[UR44][R6.64+0x12], R109 ;  /* 0x0000126d06004986 */ /* 0x0001e2000c10152c */
[----:B------:R-:W-:Y:S01]  /*7160*/  ISETP.GT.AND P4, PT, R3, RZ, P0 ;  /* 0x000000ff0300720c */ /* 0x000fe20000784270 */
[----:B------:R-:W-:Y:S01]  /*7170*/  FMUL R94, R94, R112 ;  /* 0x000000705e5e7220 */ /* 0x000fe20000400000 */
[----:B------:R-:W-:Y:S01]  /*7180*/  F2FP.F16.F32.PACK_AB R102, RZ, R102 ;  /* 0x00000066ff66723e */ /* 0x000fe200000000ff */
[----:B------:R-:W-:Y:S01]  /*7190*/  @P2 STG.E.U16 desc[UR44][R4.64+0x10], R110 ;  /* 0x0000106e04002986 */ /* 0x000fe2000c10152c */
[----:B------:R-:W-:Y:S01]  /*71a0*/  ISETP.GT.AND P2, PT, R0, 0x18, PT ;  /* 0x000000180000780c */ /* 0x000fe20003f44270 */
[-C--:B------:R-:W-:Y:S01]  /*71b0*/  FMUL R95, R95, R112.reuse ;  /* 0x000000705f5f7220 */ /* 0x080fe20000400000 */
[----:B------:R-:W-:Y:S01]  /*71c0*/  F2FP.F16.F32.PACK_AB R103, RZ, R103 ;  /* 0x00000067ff67723e */ /* 0x000fe200000000ff */
[----:B------:R-:W-:Y:S01]  /*71d0*/  @P3 STG.E.U16 desc[UR44][R4.64+0x12], R111 ;  /* 0x0000126f04003986 */ /* 0x000fe2000c10152c */
[----:B------:R-:W-:Y:S01]  /*71e0*/  ISETP.GT.AND P3, PT, R3, 0x8, P0 ;  /* 0x000000080300780c */ /* 0x000fe20000764270 */
[----:B------:R-:W-:Y:S01]  /*71f0*/  FMUL R80, R80, R112 ;  /* 0x0000007050507220 */ /* 0x000fe20000400000 */
[----:B------:R-:W-:Y:S01]  /*7200*/  ISETP.GT.AND P0, PT, R0, 0x19, PT ;  /* 0x000000190000780c */ /* 0x000fe20003f04270 */
[--C-:B0-----:R-:W-:Y:S01]  /*7210*/  @P5 IMAD.MOV.U32 R6, RZ, RZ, R8.reuse ;  /* 0x000000ffff065224 */ /* 0x101fe200078e0008 */
[----:B------:R-:W-:Y:S01]  /*7220*/  F2FP.F16.F32.PACK_AB R88, RZ, R88 ;  /* 0x00000058ff58723e */ /* 0x000fe200000000ff */
[--C-:B------:R-:W-:Y:S01]  /*7230*/  @P5 IMAD.MOV.U32 R7, RZ, RZ, R9.reuse ;  /* 0x000000ffff075224 */ /* 0x100fe200078e0009 */
[----:B------:R-:W-:Y:S01]  /*7240*/  F2FP.F16.F32.PACK_AB R89, RZ, R89 ;  /* 0x00000059ff59723e */ /* 0x000fe200000000ff */
        /* <DEDUP_REMOVED lines=11> */
[----:B------:R-:W-:Y:S01]  /*7300*/  FMUL R86, R86, R112 ;  /* 0x0000007056567220 */ /* 0x000fe20000400000 */
[----:B------:R-:W-:Y:S01]  /*7310*/  F2FP.F16.F32.PACK_AB R94, RZ, R94 ;  /* 0x0000005eff5e723e */ /* 0x000fe200000000ff */
[----:B------:R-:W-:Y:S01]  /*7320*/  FMUL R87, R87, R112 ;  /* 0x0000007057577220 */ /* 0x000fe20000400000 */
[----:B------:R-:W-:Y:S01]  /*7330*/  F2FP.F16.F32.PACK_AB R95, RZ, R95 ;  /* 0x0000005fff5f723e */ /* 0x000fe200000000ff */
        /* <DEDUP_REMOVED lines=8> */
[C---:B------:R-:W-:Y:S01]  /*73c0*/  ISETP.GT.AND P4, PT, R3.reuse, RZ, P0 ;  /* 0x000000ff0300720c */ /* 0x040fe20000784270 */
[-C--:B------:R-:W-:Y:S01]  /*73d0*/  FMUL R74, R74, R112.reuse ;  /* 0x000000704a4a7220 */ /* 0x080fe20000400000 */
[----:B------:R-:W-:Y:S01]  /*73e0*/  F2FP.F16.F32.PACK_AB R83, RZ, R83 ;  /* 0x00000053ff53723e */ /* 0x000fe200000000ff */
[----:B------:R-:W-:Y:S01]  /*73f0*/  @P1 STG.E.U16 desc[UR44][R4.64+0x20], R98 ;  /* 0x0000206204001986 */ /* 0x000fe2000c10152c */
[----:B------:R-:W-:Y:S01]  /*7400*/  ISETP.GT.AND P1, PT, R3, 0x8, P2 ;  /* 0x000000080300780c */ /* 0x000fe20001724270 */
[-C--:B------:R-:W-:Y:S01]  /*7410*/  FMUL R75, R75, R112.reuse ;  /* 0x000000704b4b7220 */ /* 0x080fe20000400000 */
[----:B------:R-:W-:Y:S01]  /*7420*/  ISETP.GT.AND P2, PT, R0, 0x20, PT ;  /* 0x000000200000780c */ /* 0x000fe20003f44270 */
        /* <DEDUP_REMOVED lines=156> */
[----:B0-----:R-:W-:Y:S01]  /*7df0*/  @P5 IMAD.MOV.U32 R6, RZ, RZ, R8 ;  /* 0x000000ffff065224 */ /* 0x001fe200078e0008 */
[----:B------:R-:W-:Y:S01]  /*7e00*/  F2FP.F16.F32.PACK_AB R36, RZ, R36 ;  /* 0x00000024ff24723e */ /* 0x000fe200000000ff */
[----:B------:R-:W-:Y:S01]  /*7e10*/  @P5 IMAD.MOV.U32 R7, RZ, RZ, R9 ;  /* 0x000000ffff075224 */ /* 0x000fe200078e0009 */
[----:B------:R-:W-:Y:S01]  /*7e20*/  F2FP.F16.F32.PACK_AB R37, RZ, R37 ;  /* 0x00000025ff25723e */ /* 0x000fe200000000ff */
[----:B------:R-:W-:Y:S01]  /*7e30*/  FMUL R29, R29, R112 ;  /* 0x000000701d1d7220 */ /* 0x000fe20000400000 */
[----:B------:R-:W-:Y:S01]  /*7e40*/  F2FP.F16.F32.PACK_AB R38, RZ, R38 ;  /* 0x00000026ff26723e */ /* 0x000fe200000000ff */
[-C--:B------:R-:W-:Y:S01]  /*7e50*/  FMUL R30, R30, R112.reuse ;  /* 0x000000701e1e7220 */ /* 0x080fe20000400000 */
[----:B------:R0:W-:Y:S01]  /*7e60*/  @P5 STG.E.U16 desc[UR44][R6.64+0x70], R84 ;  /* 0x0000705406005986 */ /* 0x0001e2000c10152c */
[----:B------:R-:W-:Y:S01]  /*7e70*/  ISETP.GT.AND P5, PT, R3, RZ, P2 ;  /* 0x000000ff0300720c */ /* 0x000fe200017a4270 */
[----:B------:R-:W-:Y:S01]  /*7e80*/  FMUL R31, R31, R112 ;  /* 0x000000701f1f7220 */ /* 0x000fe20000400000 */
[----:B------:R-:W-:-:S02]  /*7e90*/  F2FP.F16.F32.PACK_AB R39, RZ, R39 ;  /* 0x00000027ff27723e */ /* 0x000fc400000000ff */
[----:B------:R-:W-:Y:S02]  /*7ea0*/  F2FP.F16.F32.PACK_AB R24, RZ, R24 ;  /* 0x00000018ff18723e */ /* 0x000fe400000000ff */
[----:B------:R-:W-:Y:S02]  /*7eb0*/  F2FP.F16.F32.PACK_AB R25, RZ, R25 ;  /* 0x00000019ff19723e */ /* 0x000fe400000000ff */
[----:B------:R-:W-:Y:S02]  /*7ec0*/  F2FP.F16.F32.PACK_AB R26, RZ, R26 ;  /* 0x0000001aff1a723e */ /* 0x000fe400000000ff */
[----:B------:R-:W-:Y:S01]  /*7ed0*/  F2FP.F16.F32.PACK_AB R27, RZ, R27 ;  /* 0x0000001bff1b723e */ /* 0x000fe200000000ff */
[----:B0-----:R-:W-:Y:S01]  /*7ee0*/  @P4 IMAD.MOV.U32 R6, RZ, RZ, R8 ;  /* 0x000000ffff064224 */ /* 0x001fe200078e0008 */
[----:B------:R-:W-:Y:S01]  /*7ef0*/  F2FP.F16.F32.PACK_AB R28, RZ, R28 ;  /* 0x0000001cff1c723e */ /* 0x000fe200000000ff */
[----:B------:R-:W-:Y:S01]  /*7f00*/  @P4 IMAD.MOV.U32 R7, RZ, RZ, R9 ;  /* 0x000000ffff074224 */ /* 0x000fe200078e0009 */
[----:B------:R-:W-:-:S02]  /*7f10*/  F2FP.F16.F32.PACK_AB R29, RZ, R29 ;  /* 0x0000001dff1d723e */ /* 0x000fc400000000ff */
[----:B------:R-:W-:Y:S02]  /*7f20*/  F2FP.F16.F32.PACK_AB R30, RZ, R30 ;  /* 0x0000001eff1e723e */ /* 0x000fe400000000ff */
[----:B------:R0:W-:Y:S01]  /*7f30*/  @P4 STG.E.U16 desc[UR44][R6.64+0x72], R85 ;  /* 0x0000725506004986 */ /* 0x0001e2000c10152c */
[C---:B------:R-:W-:Y:S02]  /*7f40*/  ISETP.GT.AND P4, PT, R3.reuse, RZ, P0 ;  /* 0x000000ff0300720c */ /* 0x040fe40000784270 */
[----:B------:R-:W-:Y:S01]  /*7f50*/  F2FP.F16.F32.PACK_AB R31, RZ, R31 ;  /* 0x0000001fff1f723e */ /* 0x000fe200000000ff */
[----:B------:R-:W-:Y:S01]  /*7f60*/  @P1 STG.E.U16 desc[UR44][R4.64+0x70], R86 ;  /* 0x0000705604001986 */ /* 0x000fe2000c10152c */
[C---:B------:R-:W-:Y:S02]  /*7f70*/  ISETP.GT.AND P1, PT, R3.reuse, 0x8, P2 ;  /* 0x000000080300780c */ /* 0x040fe40001724270 */
[----:B------:R-:W-:Y:S01]  /*7f80*/  ISETP.GT.AND P2, PT, R0, 0x48, PT ;  /* 0x000000480000780c */ /* 0x000fe20003f44270 */
[----:B------:R-:W-:Y:S01]  /*7f90*/  @P3 STG.E.U16 desc[UR44][R4.64+0x72], R87 ;  /* 0x0000725704003986 */ /* 0x000fe2000c10152c */
[----:B------:R-:W-:-:S02]  /*7fa0*/  ISETP.GT.AND P3, PT, R3, 0x8, P0 ;  /* 0x000000080300780c */ /* 0x000fc40000764270 */
[----:B------:R-:W-:Y:S01]  /*7fb0*/  ISETP.GT.AND P0, PT, R0, 0x49, PT ;  /* 0x000000490000780c */ /* 0x000fe20003f04270 */
[----:B0-----:R-:W-:Y:S02]  /*7fc0*/  @P5 IMAD.MOV.U32 R6, RZ, RZ, R8 ;  /* 0x000000ffff065224 */ /* 0x001fe400078e0008 */
[----:B------:R-:W-:-:S05]  /*7fd0*/  @P5 IMAD.MOV.U32 R7, RZ, RZ, R9 ;  /* 0x000000ffff075224 */ /* 0x000fca00078e0009 */
[----:B------:R0:W-:Y:S01]  /*7fe0*/  @P5 STG.E.U16 desc[UR44][R6.64+0x80], R72 ;  /* 0x0000804806005986 */ /* 0x0001e2000c10152c */
[----:B------:R-:W-:Y:S01]  /*7ff0*/  ISETP.GT.AND P5, PT, R3, RZ, P2 ;  /* 0x000000ff0300720c */ /* 0x000fe200017a4270 */
[----:B0-----:R-:W-:Y:S02]  /*8000*/  @P4 IMAD.MOV.U32 R6, RZ, RZ, R8 ;  /* 0x000000ffff064224 */ /* 0x001fe400078e0008 */
[----:B------:R-:W-:-:S05]  /*8010*/  @P4 IMAD.MOV.U32 R7, RZ, RZ, R9 ;  /* 0x000000ffff074224 */ /* 0x000fca00078e0009 */
[----:B------:R0:W-:Y:S01]  /*8020*/  @P4 STG.E.U16 desc[UR44][R6.64+0x82], R73 ;  /* 0x0000824906004986 */ /* 0x0001e2000c10152c */
[----:B------:R-:W-:-:S03]  /*8030*/  ISETP.GT.AND P4, PT, R3, RZ, P0 ;  /* 0x000000ff0300720c */ /* 0x000fc60000784270 */
[----:B------:R-:W-:Y:S01]  /*8040*/  @P1 STG.E.U16 desc[UR44][R4.64+0x80], R74 ;  /* 0x0000804a04001986 */ /* 0x000fe2000c10152c */
[C---:B------:R-:W-:Y:S02]  /*8050*/  ISETP.GT.AND P1, PT, R3.reuse, 0x8, P2 ;  /* 0x000000080300780c */ /* 0x040fe40001724270 */
[C---:B------:R-:W-:Y:S01]  /*8060*/  ISETP.GT.AND P2, PT, R0.reuse, 0x50, PT ;  /* 0x000000500000780c */ /* 0x040fe20003f44270 */
[----:B------:R-:W-:Y:S01]  /*8070*/  @P3 STG.E.U16 desc[UR44][R4.64+0x82], R75 ;  /* 0x0000824b04003986 */ /* 0x000fe2000c10152c */
[----:B------:R-:W-:Y:S02]  /*8080*/  ISETP.GT.AND P3, PT, R3, 0x8, P0 ;  /* 0x000000080300780c */ /* 0x000fe40000764270 */
        /* <DEDUP_REMOVED lines=102> */
[C---:B------:R-:W-:Y:S02]  /*86f0*/  ISETP.GT.AND P5, PT, R3.reuse, RZ, P2 ;  /* 0x000000ff0300720c */ /* 0x040fe400017a4270 */
[----:B------:R-:W-:Y:S01]  /*8700*/  ISETP.GT.AND P2, PT, R3, 0x8, P2 ;  /* 0x000000080300780c */ /* 0x000fe20001744270 */
[----:B0-----:R-:W-:Y:S02]  /*8710*/  @P4 IMAD.MOV.U32 R6, RZ, RZ, R8 ;  /* 0x000000ffff064224 */ /* 0x001fe400078e0008 */
[----:B------:R-:W-:-:S05]  /*8720*/  @P4 IMAD.MOV.U32 R7, RZ, RZ, R9 ;  /* 0x000000ffff074224 */ /* 0x000fca00078e0009 */
[----:B------:R0:W-:Y:S01]  /*8730*/  @P4 STG.E.U16 desc[UR44][R6.64+0x102], R41 ;  /* 0x0001022906004986 */ /* 0x0001e2000c10152c */
[C---:B------:R-:W-:Y:S02]  /*8740*/  ISETP.GT.AND P4, PT, R3.reuse, RZ, P0 ;  /* 0x000000ff0300720c */ /* 0x040fe40000784270 */
[----:B------:R-:W-:Y:S01]  /*8750*/  ISETP.GT.AND P0, PT, R3, 0x8, P0 ;  /* 0x000000080300780c */ /* 0x000fe20000704270 */
[----:B------:R-:W-:Y:S01]  /*8760*/  @P1 STG.E.U16 desc[UR44][R4.64+0x100], R42 ;  /* 0x0001002a04001986 */ /* 0x000fe2000c10152c */
[----:B------:R-:W-:-:S03]  /*8770*/  ISETP.GT.AND P1, PT, R0, 0x91, PT ;  /* 0x000000910000780c */ /* 0x000fc60003f24270 */
[----:B------:R-:W-:Y:S01]  /*8780*/  @P3 STG.E.U16 desc[UR44][R4.64+0x102], R43 ;  /* 0x0001022b04003986 */ /* 0x000fe2000c10152c */
        /* <DEDUP_REMOVED lines=9> */
[----:B------:R-:W-:Y:S04]  /*8820*/  @P2 STG.E.U16 desc[UR44][R4.64+0x110], R46 ;  /* 0x0001102e04002986 */ /* 0x000fe8000c10152c */
[----:B------:R-:W-:Y:S01]  /*8830*/  @P0 STG.E.U16 desc[UR44][R4.64+0x112], R47 ;  /* 0x0001122f04000986 */ /* 0x000fe2000c10152c */
[----:B------:R-:W-:Y:S01]  /*8840*/  ISETP.GT.AND P0, PT, R3, 0x8, P3 ;  /* 0x000000080300780c */ /* 0x000fe20001f04270 */
[----:B0-----:R-:W-:Y:S02]  /*8850*/  @P5 IMAD.MOV.U32 R6, RZ, RZ, R8 ;  /* 0x000000ffff065224 */ /* 0x001fe400078e0008 */
[----:B------:R-:W-:-:S05]  /*8860*/  @P5 IMAD.MOV.U32 R7, RZ, RZ, R9 ;  /* 0x000000ffff075224 */ /* 0x000fca00078e0009 */
[----:B------:R0:W-:Y:S01]  /*8870*/  @P5 STG.E.U16 desc[UR44][R6.64+0x120], R32 ;  /* 0x0001202006005986 */ /* 0x0001e2000c10152c */
[----:B------:R-:W-:Y:S02]  /*8880*/  ISETP.GT.AND P5, PT, R3, 0x8, P1 ;  /* 0x000000080300780c */ /* 0x000fe40000fa4270 */
[----:B------:R-:W-:-:S04]  /*8890*/  ISETP.GT.AND P1, PT, R0, 0x99, PT ;  /* 0x000000990000780c */ /* 0x000fc80003f24270 */
[----:B------:R-:W-:Y:S01]  /*88a0*/  ISETP.GT.AND P3, PT, R3, RZ, P1 ;  /* 0x000000ff0300720c */ /* 0x000fe20000f64270 */
[----:B0-----:R-:W-:Y:S02]  /*88b0*/  @P4 IMAD.MOV.U32 R6, RZ, RZ, R8 ;  /* 0x000000ffff064224 */ /* 0x001fe400078e0008 */
[----:B------:R-:W-:-:S05]  /*88c0*/  @P4 IMAD.MOV.U32 R7, RZ, RZ, R9 ;  /* 0x000000ffff074224 */ /* 0x000fca00078e0009 */
[----:B------:R0:W-:Y:S01]  /*88d0*/  @P4 STG.E.U16 desc[UR44][R6.64+0x122], R33 ;  /* 0x0001222106004986 */ /* 0x0001e2000c10152c */
[----:B------:R-:W-:-:S03]  /*88e0*/  ISETP.GT.AND P4, PT, R0, 0x98, PT ;  /* 0x000000980000780c */ /* 0x000fc60003f84270 */
[----:B------:R-:W-:Y:S01]  /*88f0*/  @P0 STG.E.U16 desc[UR44][R4.64+0x120], R34 ;  /* 0x0001202204000986 */ /* 0x000fe2000c10152c */
[C---:B------:R-:W-:Y:S02]  /*8900*/  ISETP.GT.AND P2, PT, R3.reuse, RZ, P4 ;  /* 0x000000ff0300720c */ /* 0x040fe40002744270 */
[C---:B------:R-:W-:Y:S01]  /*8910*/  ISETP.GT.AND P4, PT, R3.reuse, 0x8, P4 ;  /* 0x000000080300780c */ /* 0x040fe20002784270 */
[----:B------:R-:W-:Y:S01]  /*8920*/  @P5 STG.E.U16 desc[UR44][R4.64+0x122], R35 ;  /* 0x0001222304005986 */ /* 0x000fe2000c10152c */
[----:B------:R-:W-:Y:S02]  /*8930*/  ISETP.GT.AND P5, PT, R3, 0x8, P1 ;  /* 0x000000080300780c */ /* 0x000fe40000fa4270 */
[C---:B------:R-:W-:Y:S02]  /*8940*/  ISETP.GT.AND P0, PT, R0.reuse, 0xa1, PT ;  /* 0x000000a10000780c */ /* 0x040fe40003f04270 */
[----:B------:R-:W-:-:S05]  /*8950*/  ISETP.GT.AND P1, PT, R0, 0xa9, PT ;  /* 0x000000a90000780c */ /* 0x000fca0003f24270 */
[----:B0-----:R-:W-:Y:S02]  /*8960*/  @P2 IMAD.MOV.U32 R6, RZ, RZ, R8 ;  /* 0x000000ffff062224 */ /* 0x001fe400078e0008 */
[----:B------:R-:W-:-:S05]  /*8970*/  @P2 IMAD.MOV.U32 R7, RZ, RZ, R9 ;  /* 0x000000ffff072224 */ /* 0x000fca00078e0009 */
[----:B------:R0:W-:Y:S01]  /*8980*/  @P2 STG.E.U16 desc[UR44][R6.64+0x130], R36 ;  /* 0x0001302406002986 */ /* 0x0001e2000c10152c */
[----:B------:R-:W-:Y:S01]  /*8990*/  ISETP.GT.AND P2, PT, R0, 0xa8, PT ;  /* 0x000000a80000780c */ /* 0x000fe20003f44270 */
        /* <DEDUP_REMOVED lines=8> */
[C---:B------:R-:W-:Y:S02]  /*8a20*/  ISETP.GT.AND P5, PT, R3.reuse, RZ, P0 ;  /* 0x000000ff0300720c */ /* 0x040fe400007a4270 */
[----:B------:R-:W-:-:S07]  /*8a30*/  ISETP.GT.AND P0, PT, R3, 0x8, P0 ;  /* 0x000000080300780c */ /* 0x000fce0000704270 */
[----:B0-----:R-:W-:Y:S02]  /*8a40*/  @P4 IMAD.MOV.U32 R6, RZ, RZ, R8 ;  /* 0x000000ffff064224 */ /* 0x001fe400078e0008 */
[----:B------:R-:W-:Y:S02]  /*8a50*/  @P4 IMAD.MOV.U32 R7, RZ, RZ, R9 ;  /* 0x000000ffff074224 */ /* 0x000fe400078e0009 */
[----:B------:R-:W-:-:S03]  /*8a60*/  @P3 IMAD.MOV.U32 R2, RZ, RZ, R4 ;  /* 0x000000ffff023224 */ /* 0x000fc600078e0004 */
[----:B------:R0:W-:Y:S01]  /*8a70*/  @P4 STG.E.U16 desc[UR44][R6.64+0x140], R24 ;  /* 0x0001401806004986 */ /* 0x0001e2000c10152c */
[C---:B------:R-:W-:Y:S02]  /*8a80*/  ISETP.GT.AND P4, PT, R3.reuse, RZ, P1 ;  /* 0x000000ff0300720c */ /* 0x040fe40000f84270 */
[----:B------:R-:W-:Y:S01]  /*8a90*/  ISETP.GT.AND P1, PT, R3, 0x8, P1 ;  /* 0x000000080300780c */ /* 0x000fe20000f24270 */
[----:B0-----:R-:W-:Y:S02]  /*8aa0*/  @P5 IMAD.MOV.U32 R6, RZ, RZ, R8 ;  /* 0x000000ffff065224 */ /* 0x001fe400078e0008 */
[----:B------:R-:W-:-:S05]  /*8ab0*/  @P5 IMAD.MOV.U32 R7, RZ, RZ, R9 ;  /* 0x000000ffff075224 */ /* 0x000fca00078e0009 */
[----:B------:R-:W-:Y:S01]  /*8ac0*/  @P5 STG.E.U16 desc[UR44][R6.64+0x142], R25 ;  /* 0x0001421906005986 */ /* 0x000fe2000c10152c */
[C---:B------:R-:W-:Y:S02]  /*8ad0*/  ISETP.GT.AND P5, PT, R3.reuse, RZ, P2 ;  /* 0x000000ff0300720c */ /* 0x040fe400017a4270 */
[----:B------:R-:W-:Y:S01]  /*8ae0*/  ISETP.GT.AND P2, PT, R3, 0x8, P2 ;  /* 0x000000080300780c */ /* 0x000fe20001744270 */
[----:B------:R-:W-:-:S05]  /*8af0*/  @P3 IMAD.MOV.U32 R3, RZ, RZ, R5 ;  /* 0x000000ffff033224 */ /* 0x000fca00078e0005 */
[----:B------:R0:W-:Y:S02]  /*8b00*/  @P3 STG.E.U16 desc[UR44][R2.64+0x140], R26 ;  /* 0x0001401a02003986 */ /* 0x0001e4000c10152c */
[----:B0-----:R-:W-:Y:S02]  /*8b10*/  @P0 IMAD.MOV.U32 R2, RZ, RZ, R4 ;  /* 0x000000ffff020224 */ /* 0x001fe400078e0004 */
[----:B------:R-:W-:-:S05]  /*8b20*/  @P0 IMAD.MOV.U32 R3, RZ, RZ, R5 ;  /* 0x000000ffff030224 */ /* 0x000fca00078e0005 */
[----:B------:R0:W-:Y:S02]  /*8b30*/  @P0 STG.E.U16 desc[UR44][R2.64+0x142], R27 ;  /* 0x0001421b02000986 */ /* 0x0001e4000c10152c */
[----:B0-----:R-:W-:Y:S02]  /*8b40*/  @P5 IMAD.MOV.U32 R2, RZ, RZ, R8 ;  /* 0x000000ffff025224 */ /* 0x001fe400078e0008 */
[----:B------:R-:W-:-:S05]  /*8b50*/  @P5 IMAD.MOV.U32 R3, RZ, RZ, R9 ;  /* 0x000000ffff035224 */ /* 0x000fca00078e0009 */
[----:B------:R0:W-:Y:S04]  /*8b60*/  @P5 STG.E.U16 desc[UR44][R2.64+0x150], R28 ;  /* 0x0001501c02005986 */ /* 0x0001e8000c10152c */
[----:B------:R1:W-:Y:S01]  /*8b70*/  @P4 STG.E.U16 desc[UR44][R8.64+0x152], R29 ;  /* 0x0001521d08004986 */ /* 0x0003e2000c10152c */
[----:B0-----:R-:W-:Y:S02]  /*8b80*/  @P2 IMAD.MOV.U32 R2, RZ, RZ, R4 ;  /* 0x000000ffff022224 */ /* 0x001fe400078e0004 */
[----:B------:R-:W-:-:S05]  /*8b90*/  @P2 IMAD.MOV.U32 R3, RZ, RZ, R5 ;  /* 0x000000ffff032224 */ /* 0x000fca00078e0005 */
[----:B------:R1:W-:Y:S04]  /*8ba0*/  @P2 STG.E.U16 desc[UR44][R2.64+0x150], R30 ;  /* 0x0001501e02002986 */ /* 0x0003e8000c10152c */
[----:B------:R1:W-:Y:S02]  /*8bb0*/  @P1 STG.E.U16 desc[UR44][R4.64+0x152], R31 ;  /* 0x0001521f04001986 */ /* 0x0003e4000c10152c */
.L_x_207:
[----:B------:R-:W-:Y:S05]  /*8bc0*/  BSYNC B0 ;  /* 0x0000000000007941 */ /* 0x000fea0003800000 */
.L_x_33:
[----:B-1----:R-:W4:Y:S01]  /*8bd0*/  LDL.64 R2, [R1] ;  /* 0x0000000001027983 */ /* 0x002f220000100a00 */
[----:B------:R-:W-:Y:S01]  /*8be0*/  ULDC.64 UR4, c[0x0][0x650] ;  /* 0x0001940000047ab9 */ /* 0x000fe20000000a00 */
[----:B------:R1:W-:Y:S01]  /*8bf0*/  SYNCS.ARRIVE.TRANS64.A1T0 RZ, [R118+UR42], RZ ;  /* 0x000000ff76ff79a7 */ /* 0x0003e2000810002a */
[----:B0--3--:R-:W-:Y:S01]  /*8c00*/  PRMT R0, RZ, 0x7610, R0 ;  /* 0x00007610ff007816 */ /* 0x009fe20000000000 */
[----:B-----5:R-:W-:Y:S02]  /*8c10*/  IMAD.MOV.U32 R19, RZ, RZ, -0x1 ;  /* 0xffffffffff137424 */ /* 0x020fe400078e00ff */
[----:B------:R-:W-:Y:S01]  /*8c20*/  IMAD.MOV.U32 R22, RZ, RZ, -0x1 ;  /* 0xffffffffff167424 */ /* 0x000fe200078e00ff */
[----:B----4-:R-:W-:-:S04]  /*8c30*/  LEA R18, P0, R2, R18, 0x1 ;  /* 0x0000001202127211 */ /* 0x010fc800078008ff */
[----:B------:R-:W-:Y:S01]  /*8c40*/  LEA.HI.X R17, R2, R17, R23, 0x1, P0 ;  /* 0x0000001102117211 */ /* 0x000fe200000f0c17 */
[----:B------:R-:W-:Y:S01]  /*8c50*/  IMAD.MOV.U32 R2, RZ, RZ, -0x1 ;  /* 0xffffffffff027424 */ /* 0x000fe200078e00ff */
[----:B------:R-:W-:-:S04]  /*8c60*/  ISETP.GE.U32.AND P0, PT, R18, UR4, PT ;  /* 0x0000000412007c0c */ /* 0x000fc8000bf06070 */
[----:B------:R-:W-:-:S13]  /*8c70*/  ISETP.GE.U32.AND.EX P0, PT, R17, UR5, PT, P0 ;  /* 0x0000000511007c0c */ /* 0x000fda000bf06100 */
[----:B-1----:R-:W-:Y:S05]  /*8c80*/  @P0 BRA `(.L_x_208) ;  /* 0x0000000400700947 */ /* 0x002fea0003800000 */
[----:B------:R-:W0:Y:S01]  /*8c90*/  S2R R10, SR_CTAID.X ;  /* 0x00000000000a7919 */ /* 0x000e220000002500 */
[----:B------:R-:W1:Y:S01]  /*8ca0*/  LDC.64 R8, c[0x0][0x628] ;  /* 0x00018a00ff087b82 */ /* 0x000e620000000a00 */
[----:B------:R-:W-:Y:S01]  /*8cb0*/  ULDC UR4, c[0x0][0x150] ;  /* 0x0000540000047ab9 */ /* 0x000fe20000000800 */
[----:B------:R-:W-:Y:S01]  /*8cc0*/  IMAD.MOV.U32 R6, RZ, RZ, R18 ;  /* 0x000000ffff067224 */ /* 0x000fe200078e0012 */
[----:B------:R-:W3:Y:S01]  /*8cd0*/  S2R R20, SR_CTAID.Y ;  /* 0x0000000000147919 */ /* 0x000ee20000002600 */
[----:B------:R-:W-:-:S04]  /*8ce0*/  IMAD.MOV.U32 R7, RZ, RZ, R17 ;  /* 0x000000ffff077224 */ /* 0x000fc800078e0011 */
[----:B------:R-:W4:Y:S08]  /*8cf0*/  LDC R15, c[0x0][0x144] ;  /* 0x00005100ff0f7b82 */ /* 0x000f300000000800 */
[----:B------:R-:W2:Y:S08]  /*8d00*/  LDC R0, c[0x0][0x630] ;  /* 0x00018c00ff007b82 */ /* 0x000eb00000000800 */
[----:B------:R-:W2:Y:S01]  /*8d10*/  LDC.64 R12, c[0x0][0x620] ;  /* 0x00018800ff0c7b82 */ /* 0x000ea20000000a00 */
[----:B-1----:R-:W-:-:S04]  /*8d20*/  ISETP.NE.U32.AND P0, PT, R8, RZ, PT ;  /* 0x000000ff0800720c */ /* 0x002fc80003f05070 */
[----:B------:R-:W-:Y:S02]  /*8d30*/  ISETP.NE.AND.EX P0, PT, R9, RZ, PT, P0 ;  /* 0x000000ff0900720c */ /* 0x000fe40003f05300 */
[----:B0-----:R-:W-:-:S05]  /*8d40*/  I2FP.F32.U32 R2, R10 ;  /* 0x0000000a00027245 */ /* 0x001fca0000201000 */
[----:B------:R-:W-:-:S04]  /*8d50*/  FMUL R2, R2, UR4 ;  /* 0x0000000402027c20 */ /* 0x000fc80008400000 */
[----:B------:R0:W1:Y:S02]  /*8d60*/  F2I.U32.TRUNC.NTZ R14, R2 ;  /* 0x00000002000e7305 */ /* 0x000064000020f000 */
[----:B---34-:R-:W-:Y:S05]  /*8d70*/  @!P0 BRA `(.L_x_209) ;  /* 0x0000000000288947 */ /* 0x018fea0003800000 */
[----:B------:R-:W3:Y:S02]  /*8d80*/  LDC R3, c[0x0][0x634] ;  /* 0x00018d00ff037b82 */ /* 0x000ee40000000800 */
[----:B---3--:R-:W-:-:S05]  /*8d90*/  IADD3 R7, P0, R18, R3, RZ ;  /* 0x0000000312077210 */ /* 0x008fca0007f1e0ff */
[----:B------:R-:W-:-:S04]  /*8da0*/  IMAD.X R11, RZ, RZ, R17, P0 ;  /* 0x000000ffff0b7224 */ /* 0x000fc800000e0611 */
[----:B0-----:R-:W-:-:S04]  /*8db0*/  IMAD.WIDE.U32 R2, R11, R8, RZ ;  /* 0x000000080b027225 */ /* 0x001fc800078e00ff */
[----:B--2---:R-:W-:-:S04]  /*8dc0*/  IMAD.WIDE.U32 R4, P0, R7, R9, R2 ;  /* 0x0000000907047225 */ /* 0x004fc80007800002 */
[----:B------:R-:W-:-:S04]  /*8dd0*/  IMAD.WIDE.U32 R2, R7, R8, RZ ;  /* 0x0000000807027225 */ /* 0x000fc800078e00ff */
[----:B------:R-:W-:Y:S01]  /*8de0*/  IMAD.X R7, RZ, RZ, RZ, P0 ;  /* 0x000000ffff077224 */ /* 0x000fe200000e06ff */
[----:B------:R-:W-:Y:S01]  /*8df0*/  IADD3 RZ, P0, R3, R4, RZ ;  /* 0x0000000403ff7210 */ /* 0x000fe20007f1e0ff */
[----:B------:R-:W-:-:S04]  /*8e00*/  IMAD.MOV.U32 R6, RZ, RZ, R5 ;  /* 0x000000ffff067224 */ /* 0x000fc800078e0005 */
[----:B------:R-:W-:-:S08]  /*8e10*/  IMAD.WIDE.U32.X R6, R11, R9, R6, P0 ;  /* 0x000000090b067225 */ /* 0x000fd000000e0406 */
.L_x_209:
[----:B------:R-:W3:Y:S01]  /*8e20*/  LDC.64 R26, c[0x0][0x640] ;  /* 0x00019000ff1a7b82 */ /* 0x000ee20000000a00 */
[-C--:B--2---:R-:W-:Y:S01]  /*8e30*/  SHF.R.U64 R11, R6, R0.reuse, R7 ;  /* 0x00000000060b7219 */ /* 0x084fe20000001207 */
[----:B------:R-:W-:Y:S01]  /*8e40*/  IMAD.MOV.U32 R19, RZ, RZ, R17 ;  /* 0x000000ffff137224 */ /* 0x000fe200078e0011 */
[----:B------:R-:W-:Y:S01]  /*8e50*/  SHF.R.U32.HI R0, RZ, R0, R7 ;  /* 0x00000000ff007219 */ /* 0x000fe20000011607 */
[----:B-1----:R-:W-:Y:S01]  /*8e60*/  IMAD.MOV R14, RZ, RZ, -R14 ;  /* 0x000000ffff0e7224 */ /* 0x002fe200078e0a0e */
[----:B------:R-:W-:Y:S01]  /*8e70*/  IADD3 R5, P0, RZ, -R11, RZ ;  /* 0x8000000bff057210 */ /* 0x000fe20007f1e0ff */
[----:B------:R-:W-:Y:S01]  /*8e80*/  ULDC UR4, c[0x0][0x154] ;  /* 0x0000550000047ab9 */ /* 0x000fe20000000800 */
[----:B------:R-:W-:Y:S01]  /*8e90*/  IMAD.MOV.U32 R7, RZ, RZ, 0x1 ;  /* 0x00000001ff077424 */ /* 0x000fe200078e00ff */
[----:B------:R-:W1:Y:S01]  /*8ea0*/  LDC R4, c[0x0][0x618] ;  /* 0x00018600ff047b82 */ /* 0x000e620000000800 */
[----:B------:R-:W-:Y:S02]  /*8eb0*/  IMAD R22, R15, R14, R10 ;  /* 0x0000000e0f167224 */ /* 0x000fe400078e020a */
[----:B------:R-:W-:-:S04]  /*8ec0*/  IMAD.X R3, RZ, RZ, ~R0, P0 ;  /* 0x000000ffff037224 */ /* 0x000fc800000e0e00 */
[-C--:B------:R-:W-:Y:S01]  /*8ed0*/  IMAD R0, R3, R12.reuse, RZ ;  /* 0x0000000c03007224 */ /* 0x080fe200078e02ff */
[----:B------:R-:W2:Y:S01]  /*8ee0*/  LDC R6, c[0x0][0x608] ;  /* 0x00018200ff067b82 */ /* 0x000ea20000000800 */
[----:B0-----:R-:W-:-:S04]  /*8ef0*/  IMAD.WIDE.U32 R2, R5, R12, R18 ;  /* 0x0000000c05027225 */ /* 0x001fc800078e0012 */
[----:B------:R-:W-:Y:S01]  /*8f00*/  IMAD R5, R5, R13, R0 ;  /* 0x0000000d05057224 */ /* 0x000fe200078e0200 */
[----:B------:R-:W-:Y:S02]  /*8f10*/  I2FP.F32.U32 R0, R20 ;  /* 0x0000001400007245 */ /* 0x000fe40000201000 */
[----:B------:R-:W0:Y:S01]  /*8f20*/  LDC R24, c[0x0][0x658] ;  /* 0x00019600ff187b82 */ /* 0x000e220000000800 */
[----:B------:R-:W-:Y:S01]  /*8f30*/  IMAD.IADD R3, R3, 0x1, R5 ;  /* 0x0000000103037824 */ /* 0x000fe200078e0205 */
[----:B---3--:R-:W-:Y:S01]  /*8f40*/  ISETP.NE.U32.AND P0, PT, R26, RZ, PT ;  /* 0x000000ff1a00720c */ /* 0x008fe20003f05070 */
[----:B------:R-:W-:Y:S01]  /*8f50*/  FMUL R0, R0, UR4 ;  /* 0x0000000400007c20 */ /* 0x000fe20008400000 */
[----:B------:R-:W-:Y:S02]  /*8f60*/  IMAD.MOV.U32 R5, RZ, RZ, -0x1 ;  /* 0xffffffffff057424 */ /* 0x000fe400078e00ff */
[----:B------:R-:W-:Y:S01]  /*8f70*/  ISETP.NE.AND.EX P0, PT, R27, RZ, PT, P0 ;  /* 0x000000ff1b00720c */ /* 0x000fe20003f05300 */
[----:B------:R3:W4:Y:S01]  /*8f80*/  F2I.U32.TRUNC.NTZ R12, R0 ;  /* 0x00000000000c7305 */ /* 0x000722000020f000 */
[----:B------:R-:W3:Y:S01]  /*8f90*/  LDC R15, c[0x0][0x148] ;  /* 0x00005200ff0f7b82 */ /* 0x000ee20000000800 */
[----:B-1----:R-:W-:-:S02]  /*8fa0*/  SHF.R.U64 R10, R2, R4, R3 ;  /* 0x00000004020a7219 */ /* 0x002fc40000001203 */
[----:B------:R-:W-:-:S05]  /*8fb0*/  SHF.R.U32.HI R3, RZ, R4, R3 ;  /* 0x00000004ff037219 */ /* 0x000fca0000011603 */
[----:B------:R-:W1:Y:S01]  /*8fc0*/  LDC R14, c[0x0][0x600] ;  /* 0x00018000ff0e7b82 */ /* 0x000e620000000800 */
[-CC-:B--2---:R-:W-:Y:S02]  /*8fd0*/  SHF.R.U64 R8, R10, R6.reuse, R3.reuse ;  /* 0x000000060a087219 */ /* 0x184fe40000001203 */
[----:B------:R-:W-:-:S05]  /*8fe0*/  SHF.R.U32.HI R3, RZ, R6, R3 ;  /* 0x00000006ff037219 */ /* 0x000fca0000011603 */
[----:B------:R-:W2:Y:S01]  /*8ff0*/  LDC R21, c[0x0][0x648] ;  /* 0x00019200ff157b82 */ /* 0x000ea20000000800 */
[-CC-:B0-----:R-:W-:Y:S02]  /*9000*/  SHF.R.U64 R13, R8, R24.reuse, R3.reuse ;  /* 0x00000018080d7219 */ /* 0x181fe40000001203 */
[-C--:B------:R-:W-:Y:S02]  /*9010*/  SHF.L.U32 R5, R5, R24.reuse, RZ ;  /* 0x0000001805057219 */ /* 0x080fe400000006ff */
[-C--:B------:R-:W-:Y:S01]  /*9020*/  SHF.R.U32.HI R3, RZ, R24.reuse, R3 ;  /* 0x00000018ff037219 */ /* 0x080fe20000011603 */
[----:B------:R-:W-:Y:S01]  /*9030*/  IMAD.MOV.U32 R2, RZ, RZ, R13 ;  /* 0x000000ffff027224 */ /* 0x000fe200078e000d */
[----:B------:R-:W-:Y:S01]  /*9040*/  SHF.L.U32 R24, R7, R24, RZ ;  /* 0x0000001807187219 */ /* 0x000fe200000006ff */
[----:B------:R-:W0:Y:S01]  /*9050*/  LDC R25, c[0x0][0x638] ;  /* 0x00018e00ff197b82 */ /* 0x000e220000000800 */
[----:B------:R-:W-:-:S07]  /*9060*/  LOP3.LUT R19, RZ, R5, RZ, 0x33, !PT ;  /* 0x00000005ff137212 */ /* 0x000fce00078e33ff */
[----:B------:R-:W0:Y:S01]  /*9070*/  LDC R28, c[0x0][0x610] ;  /* 0x00018400ff1c7b82 */ /* 0x000e220000000800 */
[----:B----4-:R-:W-:Y:S05]  /*9080*/  @!P0 BRA `(.L_x_210) ;  /* 0x0000000000288947 */ /* 0x010fea0003800000 */
[----:B---3--:R-:W3:Y:S02]  /*9090*/  LDC R0, c[0x0][0x64c] ;  /* 0x00019300ff007b82 */ /* 0x008ee40000000800 */
[----:B---3--:R-:W-:-:S05]  /*90a0*/  IADD3 R7, P0, R13, R0, RZ ;  /* 0x000000000d077210 */ /* 0x008fca0007f1e0ff */
        /* <DEDUP_REMOVED lines=8> */
.L_x_210:
[----:B------:R-:W4:Y:S01]  /*9130*/  LDC R4, c[0x0][0x65c] ;  /* 0x00019700ff047b82 */ /* 0x000f220000000800 */
[----:B--23--:R-:W-:Y:S01]  /*9140*/  SHF.R.U64 R0, R2, R21, R3 ;  /* 0x0000001502007219 */ /* 0x00cfe20000001203 */
[----:B-1----:R-:W-:Y:S01]  /*9150*/  VIADD R3, R14, 0xffffffff ;  /* 0xffffffff0e037836 */ /* 0x002fe20000000000 */
[----:B------:R-:W-:Y:S01]  /*9160*/  LOP3.LUT R19, R8, R19, RZ, 0xc0, !PT ;  /* 0x0000001308137212 */ /* 0x000fe200078ec0ff */
[----:B------:R-:W-:Y:S02]  /*9170*/  IMAD.MOV R12, RZ, RZ, -R12 ;  /* 0x000000ffff0c7224 */ /* 0x000fe400078e0a0c */
[----:B------:R-:W-:Y:S01]  /*9180*/  IMAD.MOV R2, RZ, RZ, -R0 ;  /* 0x000000ffff027224 */ /* 0x000fe200078e0a00 */
[----:B------:R-:W-:Y:S01]  /*9190*/  LOP3.LUT R3, R10, R3, RZ, 0xc0, !PT ;  /* 0x000000030a037212 */ /* 0x000fe200078ec0ff */
[----:B------:R-:W-:Y:S02]  /*91a0*/  IMAD R19, R24, R0, R19 ;  /* 0x0000000018137224 */ /* 0x000fe400078e0213 */
[----:B0-----:R-:W-:-:S04]  /*91b0*/  IMAD R0, R2, R25, R13 ;  /* 0x0000001902007224 */ /* 0x001fc800078e020d */
[----:B------:R-:W-:Y:S01]  /*91c0*/  IMAD R2, R0, R14, R3 ;  /* 0x0000000e00027224 */ /* 0x000fe200078e0203 */
[----:B----4-:R-:W-:Y:S01]  /*91d0*/  ISETP.NE.AND P0, PT, R4, 0x1, PT ;  /* 0x000000010400780c */ /* 0x010fe20003f05270 */
[----:B------:R-:W-:-:S05]  /*91e0*/  IMAD.MOV.U32 R4, RZ, RZ, 0x1 ;  /* 0x00000001ff047424 */ /* 0x000fca00078e00ff */
[----:B------:R-:W-:-:S07]  /*91f0*/  PRMT R0, R4, 0x7610, R0 ;  /* 0x0000761004007816 */ /* 0x000fce0000000000 */
[----:B------:R-:W-:-:S04]  /*9200*/  @P0 IMAD R22, R15, R12, R20 ;  /* 0x0000000c0f160224 */ /* 0x000fc800078e0214 */
[----:B------:R-:W-:-:S05]  /*9210*/  IMAD R19, R19, R28, R22 ;  /* 0x0000001c13137224 */ /* 0x000fca00078e0216 */
[----:B------:R-:W-:Y:S02]  /*9220*/  SEL R22, R2, R19, !P0 ;  /* 0x0000001302167207 */ /* 0x000fe40004000000 */
[----:B------:R-:W-:Y:S01]  /*9230*/  SEL R19, R19, R2, !P0 ;  /* 0x0000000213137207 */ /* 0x000fe20004000000 */
[----:B------:R-:W-:-:S07]  /*9240*/  IMAD.MOV.U32 R2, RZ, RZ, R11 ;  /* 0x000000ffff027224 */ /* 0x000fce00078e000b */
.L_x_208:
[----:B------:R-:W-:Y:S02]  /*9250*/  LOP3.LUT P0, RZ, R0, 0xff, RZ, 0xc0, !PT ;  /* 0x000000ff00ff7812 */ /* 0x000fe4000780c0ff */
[----:B------:R-:W-:-:S11]  /*9260*/  LOP3.LUT R122, R122, 0x1, RZ, 0x3c, !PT ;  /* 0x000000017a7a7812 */ /* 0x000fd600078e3cff */
[----:B------:R-:W-:Y:S05]  /*9270*/  @P0 BRA `(.L_x_211) ;  /* 0xffffff8000d00947 */ /* 0x000fea000383ffff */
[----:B------:R-:W-:Y:S05]  /*9280*/  EXIT ;  /* 0x000000000000794d */ /* 0x000fea0003800000 */
.L_x_14:
[----:B------:R-:W-:-:S08]  /*9290*/  ISETP.NE.AND P0, PT, R0, RZ, PT ;  /* 0x000000ff0000720c */ /* 0x000fd00003f05270 */
[----:B0-----:R-:W0:-:S00]  /*92a0*/  USETMAXREG.DEALLOC.CTAPOOL 0x28 ;  /* 0x00000028000079c8 */ /* 0x001e0000080e0500 */
[----:B------:R-:W-:Y:S05]  /*92b0*/  @P0 EXIT ;  /* 0x000000000000094d */ /* 0x000fea0003800000 */
[----:B0-----:R-:W-:Y:S01]  /*92c0*/  LOP3.LUT P0, RZ, R8, 0xff, RZ, 0xc0, !PT ;  /* 0x000000ff08ff7812 */ /* 0x001fe2000780c0ff */
[----:B------:R-:W-:Y:S02]  /*92d0*/  IMAD.MOV.U32 R0, RZ, RZ, 0x1 ;  /* 0x00000001ff007424 */ /* 0x000fe400078e00ff */
[----:B------:R-:W-:-:S10]  /*92e0*/  IMAD.MOV.U32 R7, RZ, RZ, RZ ;  /* 0x000000ffff077224 */ /* 0x000fd400078e00ff */
[----:B------:R-:W-:Y:S05]  /*92f0*/  @!P0 BRA `(.L_x_212) ;  /* 0x0000000c001c8947 */ /* 0x000fea0003800000 */
[----:B------:R-:W-:Y:S01]  /*9300*/  LOP3.LUT P0, RZ, R4, 0x1f, RZ, 0xc0, !PT ;  /* 0x0000001f04ff7812 */ /* 0x000fe2000780c0ff */
[----:B------:R-:W-:Y:S01]  /*9310*/  ULDC UR5, c[0x0][0x658] ;  /* 0x0001960000057ab9 */ /* 0x000fe20000000800 */
[----:B------:R-:W-:Y:S01]  /*9320*/  UMOV UR6, 0xffffffff ;  /* 0xffffffff00067882 */ /* 0x000fe20000000000 */
[----:B------:R-:W-:Y:S01]  /*9330*/  BSSY B0, `(.L_x_212) ;  /* 0x00000c3000007945 */ /* 0x000fe20003800000 */
[----:B------:R-:W-:Y:S01]  /*9340*/  USHF.L.U32 UR6, UR6, UR5, URZ ;  /* 0x0000000506067299 */ /* 0x000fe2000800063f */
[C---:B------:R-:W-:Y:S01]  /*9350*/  ISETP.NE.AND P2, PT, R3.reuse, RZ, PT ;  /* 0x000000ff0300720c */ /* 0x040fe20003f45270 */
[----:B------:R-:W-:Y:S01]  /*9360*/  IMAD.MOV.U32 R8, RZ, RZ, 0x1 ;  /* 0x00000001ff087424 */ /* 0x000fe200078e00ff */
[----:B------:R-:W-:Y:S01]  /*9370*/  ISETP.NE.OR P0, PT, R3, RZ, !P0 ;  /* 0x000000ff0300720c */ /* 0x000fe20004705670 */
[----:B------:R-:W-:Y:S01]  /*9380*/  IMAD.MOV.U32 R0, RZ, RZ, 0x1 ;  /* 0x00000001ff007424 */ /* 0x000fe200078e00ff */
[----:B------:R-:W-:Y:S01]  /*9390*/  LOP3.LUT R6, R16, 0x2, RZ, 0xfc, !PT ;  /* 0x0000000210067812 */ /* 0x000fe200078efcff */
[----:B------:R-:W-:Y:S01]  /*93a0*/  IMAD.MOV.U32 R7, RZ, RZ, RZ ;  /* 0x000000ffff077224 */ /* 0x000fe200078e00ff */
[----:B------:R-:W-:Y:S01]  /*93b0*/  ULDC UR4, c[0x0][0x600] ;  /* 0x0001800000047ab9 */ /* 0x000fe20000000800 */
[----:B------:R-:W-:Y:S01]  /*93c0*/  UMOV UR7, 0x1 ;  /* 0x0000000100077882 */ /* 0x000fe20000000000 */
[----:B------:R-:W-:-:S02]  /*93d0*/  UIADD3 UR19, UR38, 0x1, URZ ;  /* 0x0000000126137890 */ /* 0x000fc4000fffe03f */
[----:B------:R-:W-:Y:S02]  /*93e0*/  UIADD3 UR15, UR4, -0x1, URZ ;  /* 0xffffffff040f7890 */ /* 0x000fe4000fffe03f */
[----:B------:R-:W-:Y:S02]  /*93f0*/  USHF.L.U32 UR17, UR7, UR5, URZ ;  /* 0x0000000507117299 */ /* 0x000fe4000800063f */
[----:B------:R-:W-:Y:S01]  /*9400*/  ULOP3.LUT UR16, URZ, UR6, URZ, 0x33, !UPT ;  /* 0x000000063f107292 */ /* 0x000fe2000f8e333f */
[----:B------:R-:W-:-:S11]  /*9410*/  ULDC.64 UR20, c[0x0][0x198] ;  /* 0x0000660000147ab9 */ /* 0x000fd60000000a00 */
.L_x_224:
[----:B------:R-:W-:-:S03]  /*9420*/  UMOV UR4, 0xffffffff ;  /* 0xffffffff00047882 */ /* 0x000fc60000000000 */
[----:B------:R-:W-:Y:S05]  /*9430*/  BRA.DIV UR4, `(.L_x_213) ;  /* 0x00000016046c7947 */ /* 0x000fea000b800000 */
[----:B------:R-:W-:-:S13]  /*9440*/  ELECT P6, URZ, PT ;  /* 0x00000000003f782f */ /* 0x000fda00038c0000 */
.L_x_248:
[----:B------:R-:W0:Y:S01]  /*9450*/  LDC R3, c[0x0][0x28c] ;  /* 0x0000a300ff037b82 */ /* 0x000e220000000800 */
[----:B------:R-:W-:Y:S01]  /*9460*/  BSSY B1, `(.L_x_214) ;  /* 0x0000037000017945 */ /* 0x000fe20003800000 */
[----:B0-----:R-:W-:-:S13]  /*9470*/  ISETP.LT.OR P6, PT, R3, 0x1, !P6 ;  /* 0x000000010300780c */ /* 0x001fda00077c1670 */
[----:B------:R-:W-:Y:S05]  /*9480*/  @P6 BRA `(.L_x_215) ;  /* 0x0000000000d06947 */ /* 0x000fea0003800000 */
[----:B------:R-:W-:Y:S02]  /*9490*/  IMAD R22, R22, 0xb0, RZ ;  /* 0x000000b016167824 */ /* 0x000fe400078e02ff */
[----:B------:R-:W-:Y:S02]  /*94a0*/  IMAD.SHL.U32 R19, R19, 0x40, RZ ;  /* 0x0000004013137824 */ /* 0x000fe400078e00ff */
[----:B------:R-:W-:Y:S02]  /*94b0*/  IMAD.MOV.U32 R12, RZ, RZ, RZ ;  /* 0x000000ffff0c7224 */ /* 0x000fe400078e00ff */
[----:B------:R-:W-:Y:S02]  /*94c0*/  IMAD.U32 R13, RZ, RZ, UR19 ;  /* 0x00000013ff0d7e24 */ /* 0x000fe4000f8e00ff */
[----:B------:R-:W-:Y:S02]  /*94d0*/  IMAD.MOV.U32 R3, RZ, RZ, R0 ;  /* 0x000000ffff037224 */ /* 0x000fe400078e0000 */
[----:B------:R-:W-:-:S07]  /*94e0*/  IMAD.MOV.U32 R4, RZ, RZ, R7 ;  /* 0x000000ffff047224 */ /* 0x000fce00078e0007 */
.L_x_219:
[----:B------:R-:W0:Y:S01]  /*94f0*/  S2R R10, SR_CgaCtaId ;  /* 0x00000000000a7919 */ /* 0x000e220000008800 */
[----:B------:R-:W-:Y:S01]  /*9500*/  MOV R5, 0x400 ;  /* 0x0000040000057802 */ /* 0x000fe20000000f00 */
[----:B------:R-:W1:Y:S03]  /*9510*/  @!P2 LDC R9, c[0x0][0x500] ;  /* 0x00014000ff09ab82 */ /* 0x000e660000000800 */
[----:B0-----:R-:W-:Y:S02]  /*9520*/  LEA R11, R10, R5, 0x18 ;  /* 0x000000050a0b7211 */ /* 0x001fe400078ec0ff */
[----:B------:R-:W-:-:S03]  /*9530*/  SHF.L.U32 R5, R3, 0x1f, RZ ;  /* 0x0000001f03057819 */ /* 0x000fc600000006ff */
[----:B------:R-:W-:-:S04]  /*9540*/  IMAD R10, R4, 0x8, R11 ;  /* 0x00000008040a7824 */ /* 0x000fc800078e020b */
[----:B------:R-:W0:Y:S02]  /*9550*/  SYNCS.PHASECHK.TRANS64.TRYWAIT P1, [R10+URZ+0x78], R5 ;  /* 0x000078050a0075a7 */ /* 0x000e24000802017f */
[----:B01----:R-:W-:Y:S05]  /*9560*/  @!P1 BRA `(.L_x_216) ;  /* 0x0000001400409947 */ /* 0x003fea0003800000 */
.L_x_249:
[----:B0-----:R-:W-:Y:S01]  /*9570*/  PRMT R5, R6, 0x9910, RZ ;  /* 0x0000991006057816 */ /* 0x001fe200000000ff */
[----:B------:R0:W-:Y:S03]  /*9580*/  @!P2 SYNCS.ARRIVE.TRANS64 RZ, [R10+URZ], R9 ;  /* 0x000000090affa9a7 */ /* 0x0001e6000800003f */
[----:B------:R-:W-:-:S13]  /*9590*/  ISETP.NE.AND P1, PT, R5, 0x2, PT ;  /* 0x000000020500780c */ /* 0x000fda0003f25270 */
[----:B0-----:R-:W-:Y:S05]  /*95a0*/  @P1 BRA `(.L_x_217) ;  /* 0x0000000000041947 */ /* 0x001fea0003800000 */
[----:B------:R-:W-:Y:S01]  /*95b0*/  BPT.TRAP 0x1 ;  /* 0x000000040000795c */ /* 0x000fe20000300000 */
.L_x_217:
[----:B------:R-:W-:Y:S05]  /*95c0*/  @P0 BRA `(.L_x_218) ;  /* 0x0000000000040947 */ /* 0x000fea0003800000 */
[----:B------:R-:W-:Y:S01]  /*95d0*/  BPT.TRAP 0x1 ;  /* 0x000000040000795c */ /* 0x000fe20000300000 */
.L_x_218:
[--C-:B------:R-:W-:Y:S01]  /*95e0*/  IMAD R5, R4, 0x1000, R11.reuse ;  /* 0x0000100004057824 */ /* 0x100fe200078e020b */
[----:B------:R-:W-:Y:S01]  /*95f0*/  R2UR UR9, R10 ;  /* 0x000000000a0972ca */ /* 0x000fe200000e0000 */
[C---:B------:R-:W-:Y:S01]  /*9600*/  IMAD R11, R4.reuse, 0x2c00, R11 ;  /* 0x00002c00040b7824 */ /* 0x040fe200078e020b */
[----:B------:R-:W-:Y:S01]  /*9610*/  UIADD3 UR4, UP0, UR20, 0xf0, URZ ;  /* 0x000000f014047890 */ /* 0x000fe2000ff1e03f */
[----:B------:R-:W-:Y:S01]  /*9620*/  VIADD R13, R13, 0xffffffff ;  /* 0xffffffff0d0d7836 */ /* 0x000fe20000000000 */
[----:B------:R-:W-:Y:S01]  /*9630*/  R2UR UR5, R5 ;  /* 0x00000000050572ca */ /* 0x000fe200000e0000 */
[----:B------:R-:W-:Y:S01]  /*9640*/  UIADD3 UR22, UP1, UR20, 0x1f0, URZ ;  /* 0x000001f014167890 */ /* 0x000fe2000ff3e03f */
[----:B------:R-:W-:Y:S01]  /*9650*/  R2UR UR8, R11 ;  /* 0x000000000b0872ca */ /* 0x000fe200000e0000 */
[----:B------:R-:W-:Y:S01]  /*9660*/  VIADD R4, R4, 0x1 ;  /* 0x0000000104047836 */ /* 0x000fe20000000000 */
[----:B------:R-:W-:Y:S01]  /*9670*/  R2UR UR11, R19 ;  /* 0x00000000130b72ca */ /* 0x000fe200000e0000 */
[----:B------:R-:W-:Y:S01]  /*9680*/  UIADD3.X UR23, URZ, UR21, URZ, UP1, !UPT ;  /* 0x000000153f177290 */ /* 0x000fe20008ffe43f */
[----:B------:R-:W-:Y:S01]  /*9690*/  R2UR UR10, R12 ;  /* 0x000000000c0a72ca */ /* 0x000fe200000e0000 */
[----:B------:R-:W-:Y:S01]  /*96a0*/  UMOV UR6, 0x0 ;  /* 0x0000000000067882 */ /* 0x000fe20000000000 */
[----:B------:R-:W-:Y:S01]  /*96b0*/  R2UR UR12, R2 ;  /* 0x00000000020c72ca */ /* 0x000fe200000e0000 */
[----:B------:R-:W-:Y:S01]  /*96c0*/  UMOV UR7, 0x10000000 ;  /* 0x1000000000077882 */ /* 0x000fe20000000000 */
[----:B------:R-:W-:Y:S01]  /*96d0*/  R2UR UR18, R22 ;  /* 0x00000000161272ca */ /* 0x000fe200000e0000 */
[----:B------:R-:W-:Y:S01]  /*96e0*/  VIADD R12, R12, 0x20 ;  /* 0x000000200c0c7836 */ /* 0x000fe20000000000 */
[----:B------:R-:W-:Y:S01]  /*96f0*/  ISETP.GT.AND P3, PT, R13, 0x1, PT ;  /* 0x000000010d00780c */ /* 0x000fe20003f64270 */
[----:B------:R-:W-:Y:S01]  /*9700*/  UIADD3 UR13, UR5, 0x200, URZ ;  /* 0x00000200050d7890 */ /* 0x000fe2000fffe03f */
[----:B------:R-:W-:Y:S01]  /*9710*/  ISETP.NE.AND P1, PT, R4, 0xf, PT ;  /* 0x0000000f0400780c */ /* 0x000fe20003f25270 */
[----:B------:R-:W-:-:S02]  /*9720*/  UIADD3.X UR5, URZ, UR21, URZ, UP0, !UPT ;  /* 0x000000153f057290 */ /* 0x000fc400087fe43f */
[----:B------:R-:W-:Y:S01]  /*9730*/  UIADD3 UR14, UR8, 0xf200, URZ ;  /* 0x0000f200080e7890 */ /* 0x000fe2000fffe03f */
[----:B------:R-:W-:Y:S02]  /*9740*/  SEL R10, RZ, 0x1, P1 ;  /* 0x00000001ff0a7807 */ /* 0x000fe40000800000 */
[----:B------:R-:W-:Y:S01]  /*9750*/  UMOV UR8, UR13 ;  /* 0x0000000d00087c82 */ /* 0x000fe20008000000 */
[----:B------:R-:W-:Y:S02]  /*9760*/  SEL R4, R4, RZ, P1 ;  /* 0x000000ff04047207 */ /* 0x000fe40000800000 */
[----:B------:R-:W-:Y:S01]  /*9770*/  LOP3.LUT R3, R3, R10, RZ, 0x3c, !PT ;  /* 0x0000000a03037212 */ /* 0x000fe200078e3cff */
[----:B------:R0:W-:Y:S02]  /*9780*/  UTMALDG.3D [UR8], [UR4], desc[UR6] ;  /* 0x00000608040075b4 */ /* 0x0001e40008011000 */
[----:B0-----:R-:W-:Y:S01]  /*9790*/  UMOV UR8, UR14 ;  /* 0x0000000e00087c82 */ /* 0x001fe20008000000 */
[----:B------:R-:W-:-:S02]  /*97a0*/  UMOV UR11, UR18 ;  /* 0x00000012000b7c82 */ /* 0x000fc40008000000 */
[----:B------:R0:W-:Y:S02]  /*97b0*/  UTMALDG.3D [UR8], [UR22], desc[UR6] ;  /* 0x00000608160075b4 */ /* 0x0001e40008011000 */
[----:B0-----:R-:W-:Y:S05]  /*97c0*/  @P3 BRA `(.L_x_219) ;  /* 0xfffffffc00483947 */ /* 0x001fea000383ffff */
.L_x_215:
[----:B------:R-:W-:Y:S05]  /*97d0*/  BSYNC B1 ;  /* 0x0000000000017941 */ /* 0x000fea0003800000 */
.L_x_214:
[----:B------:R-:W2:Y:S01]  /*97e0*/  LDL.64 R10, [R1] ;  /* 0x00000000010a7983 */ /* 0x000ea20000100a00 */
[----:B------:R-:W-:Y:S01]  /*97f0*/  LOP3.LUT P4, RZ, R8, 0xff, RZ, 0xc0, !PT ;  /* 0x000000ff08ff7812 */ /* 0x000fe2000788c0ff */
[----:B------:R-:W-:Y:S01]  /*9800*/  VIADD R4, R7, UR38 ;  /* 0x0000002607047c36 */ /* 0x000fe20008000000 */
[----:B------:R-:W-:Y:S01]  /*9810*/  ULDC.64 UR4, c[0x0][0x650] ;  /* 0x0001940000047ab9 */ /* 0x000fe20000000a00 */
[----:B------:R-:W-:Y:S01]  /*9820*/  IMAD.U32 R7, RZ, RZ, UR38 ;  /* 0x00000026ff077e24 */ /* 0x000fe2000f8e00ff */
[----:B------:R-:W-:Y:S01]  /*9830*/  UISETP.GE.U32.AND UP0, UPT, UR38, 0xf, UPT ;  /* 0x0000000f2600788c */ /* 0x000fe2000bf06070 */
[----:B------:R-:W-:Y:S01]  /*9840*/  BSSY B1, `(.L_x_220) ;  /* 0x000006f000017945 */ /* 0x000fe20003800000 */
[----:B------:R-:W-:Y:S01]  /*9850*/  ISETP.GT.U32.AND P1, PT, R4, 0xe, PT ;  /* 0x0000000e0400780c */ /* 0x000fe20003f24070 */
[----:B------:R-:W-:Y:S01]  /*9860*/  IMAD.MOV.U32 R19, RZ, RZ, -0x1 ;  /* 0xffffffffff137424 */ /* 0x000fe200078e00ff */
[----:B------:R-:W-:Y:S01]  /*9870*/  PRMT R8, RZ, 0x7610, R8 ;  /* 0x00007610ff087816 */ /* 0x000fe20000000008 */
[----:B------:R-:W-:Y:S01]  /*9880*/  IMAD.MOV.U32 R22, RZ, RZ, -0x1 ;  /* 0xffffffffff167424 */ /* 0x000fe200078e00ff */
[----:B------:R-:W-:-:S02]  /*9890*/  ISETP.LT.U32.AND P1, PT, R7, 0xf, P1 ;  /* 0x0000000f0700780c */ /* 0x000fc40000f21070 */
[----:B------:R-:W-:Y:S01]  /*98a0*/  PLOP3.LUT P3, PT, PT, PT, UP0, 0x80, 0x0 ;  /* 0x000000000000781c */ /* 0x000fe20003f6f008 */
[----:B------:R-:W0:Y:S01]  /*98b0*/  @P4 S2R R3, SR_CgaCtaId ;  /* 0x0000000000034919 */ /* 0x000e220000008800 */
[----:B------:R-:W-:-:S04]  /*98c0*/  @P4 MOV R2, 0x400 ;  /* 0x0000040000024802 */ /* 0x000fc80000000f00 */
[----:B0-----:R-:W-:Y:S01]  /*98d0*/  @P4 LEA R5, R3, R2, 0x18 ;  /* 0x0000000203054211 */ /* 0x001fe200078ec0ff */
[----:B------:R-:W-:-:S03]  /*98e0*/  IMAD.WIDE.U32 R2, R4, -0x77777777, RZ ;  /* 0x8888888904027825 */ /* 0x000fc600078e00ff */
[----:B------:R0:W-:Y:S01]  /*98f0*/  @P4 SYNCS.ARRIVE.TRANS64.A1T0 RZ, [R5+URZ+0x128], RZ ;  /* 0x000128ff05ff49a7 */ /* 0x0001e2000810003f */
[----:B------:R-:W-:Y:S01]  /*9900*/  IMAD.MOV.U32 R2, RZ, RZ, -0x1 ;  /* 0xffffffffff027424 */ /* 0x000fe200078e00ff */
[----:B0-----:R-:W-:Y:S02]  /*9910*/  SHF.R.U32.HI R5, RZ, 0x3, R3 ;  /* 0x00000003ff057819 */ /* 0x001fe40000011603 */
[----:B------:R-:W-:-:S03]  /*9920*/  SEL R3, RZ, 0x1, !P1 ;  /* 0x00000001ff037807 */ /* 0x000fc60004800000 */
[----:B------:R-:W-:Y:S01]  /*9930*/  IMAD R7, R5, -0xf, R4 ;  /* 0xfffffff105077824 */ /* 0x000fe200078e0204 */
[----:B------:R-:W-:Y:S02]  /*9940*/  LOP3.LUT R0, R0, R3, RZ, 0x3c, !PT ;  /* 0x0000000300007212 */ /* 0x000fe400078e3cff */
[----:B------:R-:W-:Y:S02]  /*9950*/  PRMT R3, RZ, 0x7610, R3 ;  /* 0x00007610ff037816 */ /* 0x000fe40000000003 */
[----:B------:R-:W-:Y:S02]  /*9960*/  @P3 LOP3.LUT R0, R0, 0x1, R5, 0x78, !PT ;  /* 0x0000000100003812 */ /* 0x000fe400078e7805 */
[----:B--2---:R-:W-:-:S04]  /*9970*/  IADD3 R18, P4, R18, R10, RZ ;  /* 0x0000000a12127210 */ /* 0x004fc80007f9e0ff */
[----:B------:R-:W-:Y:S01]  /*9980*/  ISETP.GE.U32.AND P1, PT, R18, UR4, PT ;  /* 0x0000000412007c0c */ /* 0x000fe2000bf26070 */
[----:B------:R-:W-:-:S05]  /*9990*/  IMAD.X R17, R17, 0x1, R23, P4 ;  /* 0x0000000111117824 */ /* 0x000fca00020e0617 */
[----:B------:R-:W-:-:S13]  /*99a0*/  ISETP.GE.U32.AND.EX P1, PT, R17, UR5, PT, P1 ;  /* 0x0000000511007c0c */ /* 0x000fda000bf26110 */
[----:B------:R-:W-:Y:S05]  /*99b0*/  @P1 BRA `(.L_x_221) ;  /* 0x00000004005c1947 */ /* 0x000fea0003800000 */
[----:B------:R-:W0:Y:S01]  /*99c0*/  S2R R11, SR_CTAID.X ;  /* 0x00000000000b7919 */ /* 0x000e220000002500 */
[----:B------:R-:W-:Y:S01]  /*99d0*/  ULDC.64 UR4, c[0x0][0x628] ;  /* 0x00018a0000047ab9 */ /* 0x000fe20000000a00 */
[----:B------:R-:W1:Y:S01]  /*99e0*/  LDC R12, c[0x0][0x144] ;  /* 0x00005100ff0c7b82 */ /* 0x000e620000000800 */
[----:B------:R-:W-:Y:S01]  /*99f0*/  ISETP.NE.U32.AND P1, PT, RZ, UR4, PT ;  /* 0x00000004ff007c0c */ /* 0x000fe2000bf25070 */
[----:B------:R-:W2:Y:S01]  /*9a00*/  S2R R9, SR_CTAID.Y ;  /* 0x0000000000097919 */ /* 0x000ea20000002600 */
[----:B------:R-:W-:Y:S01]  /*9a10*/  ULDC UR6, c[0x0][0x150] ;  /* 0x0000540000067ab9 */ /* 0x000fe20000000800 */
[----:B------:R-:W-:Y:S01]  /*9a20*/  ULDC UR7, c[0x0][0x630] ;  /* 0x00018c0000077ab9 */ /* 0x000fe20000000800 */
[----:B------:R-:W-:Y:S01]  /*9a30*/  ISETP.NE.AND.EX P1, PT, RZ, UR5, PT, P1 ;  /* 0x00000005ff007c0c */ /* 0x000fe2000bf25310 */
[----:B------:R-:W-:Y:S01]  /*9a40*/  IMAD.MOV.U32 R2, RZ, RZ, R18 ;  /* 0x000000ffff027224 */ /* 0x000fe200078e0012 */
[----:B0-----:R-:W-:-:S05]  /*9a50*/  I2FP.F32.U32 R3, R11 ;  /* 0x0000000b00037245 */ /* 0x001fca0000201000 */
[----:B------:R-:W-:Y:S01]  /*9a60*/  FMUL R14, R3, UR6 ;  /* 0x00000006030e7c20 */ /* 0x000fe20008400000 */
[----:B------:R-:W-:-:S05]  /*9a70*/  IMAD.MOV.U32 R3, RZ, RZ, R17 ;  /* 0x000000ffff037224 */ /* 0x000fca00078e0011 */
[----:B--2---:R-:W-:Y:S05]  /*9a80*/  @!P1 BRA `(.L_x_222) ;  /* 0x0000000000289947 */ /* 0x004fea0003800000 */
[----:B------:R-:W-:Y:S02]  /*9a90*/  ULDC UR6, c[0x0][0x634] ;  /* 0x00018d0000067ab9 */ /* 0x000fe40000000800 */
[----:B------:R-:W-:-:S05]  /*9aa0*/  IADD3 R3, P1, R18, UR6, RZ ;  /* 0x0000000612037c10 */ /* 0x000fca000ff3e0ff */
[----:B------:R-:W-:-:S04]  /*9ab0*/  IMAD.X R13, RZ, RZ, R17, P1 ;  /* 0x000000ffff0d7224 */ /* 0x000fc800008e0611 */
[----:B------:R-:W-:-:S04]  /*9ac0*/  IMAD.WIDE.U32 R4, R13, UR4, RZ ;  /* 0x000000040d047c25 */ /* 0x000fc8000f8e00ff */
[----:B------:R-:W-:-:S04]  /*9ad0*/  IMAD.WIDE.U32 R4, P1, R3, UR5, R4 ;  /* 0x0000000503047c25 */ /* 0x000fc8000f820004 */
[----:B------:R-:W-:-:S04]  /*9ae0*/  IMAD.WIDE.U32 R2, R3, UR4, RZ ;  /* 0x0000000403027c25 */ /* 0x000fc8000f8e00ff */
[----:B------:R-:W-:Y:S01]  /*9af0*/  IMAD.MOV.U32 R2, RZ, RZ, R5 ;  /* 0x000000ffff027224 */ /* 0x000fe200078e0005 */
[----:B------:R-:W-:Y:S01]  /*9b00*/  IADD3 RZ, P3, R3, R4, RZ ;  /* 0x0000000403ff7210 */ /* 0x000fe20007f7e0ff */
[----:B------:R-:W-:-:S04]  /*9b10*/  IMAD.X R3, RZ, RZ, RZ, P1 ;  /* 0x000000ffff037224 */ /* 0x000fc800008e06ff */
[----:B------:R-:W-:-:S08]  /*9b20*/  IMAD.WIDE.U32.X R2, R13, UR5, R2, P3 ;  /* 0x000000050d027c25 */ /* 0x000fd000098e0402 */
.L_x_222:
[--C-:B------:R-:W-:Y:S01]  /*9b30*/  SHF.R.U64 R10, R2, UR7, R3.reuse ;  /* 0x00000007020a7c19 */ /* 0x100fe20008001203 */
[----:B------:R-:W0:Y:S01]  /*9b40*/  F2I.U32.TRUNC.NTZ R14, R14 ;  /* 0x0000000e000e7305 */ /* 0x000e22000020f000 */
[----:B------:R-:W-:Y:S01]  /*9b50*/  SHF.R.U32.HI R2, RZ, UR7, R3 ;  /* 0x00000007ff027c19 */ /* 0x000fe20008011603 */
[----:B------:R-:W-:Y:S01]  /*9b60*/  ULDC.64 UR4, c[0x0][0x620] ;  /* 0x0001880000047ab9 */ /* 0x000fe20000000a00 */
[----:B------:R-:W-:Y:S01]  /*9b70*/  IADD3 R5, P1, RZ, -R10, RZ ;  /* 0x8000000aff057210 */ /* 0x000fe20007f3e0ff */
[----:B------:R-:W-:Y:S01]  /*9b80*/  IMAD.MOV.U32 R3, RZ, RZ, R17 ;  /* 0x000000ffff037224 */ /* 0x000fe200078e0011 */
[----:B------:R-:W-:-:S03]  /*9b90*/  ULDC.64 UR6, c[0x0][0x640] ;  /* 0x0001900000067ab9 */ /* 0x000fc60000000a00 */
[----:B------:R-:W-:Y:S01]  /*9ba0*/  IMAD.X R2, RZ, RZ, ~R2, P1 ;  /* 0x000000ffff027224 */ /* 0x000fe200008e0e02 */
[----:B------:R-:W-:-:S03]  /*9bb0*/  ISETP.NE.U32.AND P1, PT, RZ, UR6, PT ;  /* 0x00000006ff007c0c */ /* 0x000fc6000bf25070 */
[----:B------:R-:W-:Y:S01]  /*9bc0*/  IMAD R4, R2, UR4, RZ ;  /* 0x0000000402047c24 */ /* 0x000fe2000f8e02ff */
[----:B------:R-:W-:Y:S01]  /*9bd0*/  ISETP.NE.AND.EX P1, PT, RZ, UR7, PT, P1 ;  /* 0x00000007ff007c0c */ /* 0x000fe2000bf25310 */
[----:B------:R-:W-:-:S04]  /*9be0*/  IMAD.MOV.U32 R2, RZ, RZ, R18 ;  /* 0x000000ffff027224 */ /* 0x000fc800078e0012 */
[----:B------:R-:W-:Y:S01]  /*9bf0*/  IMAD.WIDE.U32 R2, R5, UR4, R2 ;  /* 0x0000000405027c25 */ /* 0x000fe2000f8e0002 */
[----:B------:R-:W-:-:S03]  /*9c00*/  ULDC UR4, c[0x0][0x618] ;  /* 0x0001860000047ab9 */ /* 0x000fc60000000800 */
[----:B------:R-:W-:Y:S01]  /*9c10*/  IMAD R5, R5, UR5, R4 ;  /* 0x0000000505057c24 */ /* 0x000fe2000f8e0204 */
[----:B------:R-:W-:Y:S01]  /*9c20*/  ULDC UR5, c[0x0][0x154] ;  /* 0x0000550000057ab9 */ /* 0x000fe20000000800 */
[----:B0-----:R-:W-:Y:S02]  /*9c30*/  IMAD.MOV R4, RZ, RZ, -R14 ;  /* 0x000000ffff047224 */ /* 0x001fe400078e0a0e */
[----:B------:R-:W0:Y:S01]  /*9c40*/  LDC R14, c[0x0][0x148] ;  /* 0x00005200ff0e7b82 */ /* 0x000e220000000800 */
[----:B------:R-:W-:Y:S02]  /*9c50*/  IMAD.IADD R3, R3, 0x1, R5 ;  /* 0x0000000103037824 */ /* 0x000fe400078e0205 */
[----:B-1----:R-:W-:Y:S01]  /*9c60*/  IMAD R11, R12, R4, R11 ;  /* 0x000000040c0b7224 */ /* 0x002fe200078e020b */
[----:B------:R-:W-:Y:S02]  /*9c70*/  I2FP.F32.U32 R4, R9 ;  /* 0x0000000900047245 */ /* 0x000fe40000201000 */
[----:B------:R-:W-:-:S02]  /*9c80*/  SHF.R.U64 R12, R2, UR4, R3 ;  /* 0x00000004020c7c19 */ /* 0x000fc40008001203 */
[----:B------:R-:W-:Y:S01]  /*9c90*/  SHF.R.U32.HI R3, RZ, UR4, R3 ;  /* 0x00000004ff037c19 */ /* 0x000fe20008011603 */
[----:B------:R-:W-:Y:S01]  /*9ca0*/  FMUL R4, R4, UR5 ;  /* 0x0000000504047c20 */ /* 0x000fe20008400000 */
[----:B------:R-:W-:Y:S02]  /*9cb0*/  ULDC UR4, c[0x0][0x608] ;  /* 0x0001820000047ab9 */ /* 0x000fe40000000800 */
[--C-:B------:R-:W-:Y:S01]  /*9cc0*/  SHF.R.U64 R15, R12, UR4, R3.reuse ;  /* 0x000000040c0f7c19 */ /* 0x100fe20008001203 */
[----:B------:R1:W2:Y:S01]  /*9cd0*/  F2I.U32.TRUNC.NTZ R20, R4 ;  /* 0x0000000400147305 */ /* 0x0002a2000020f000 */
[----:B------:R-:W-:Y:S01]  /*9ce0*/  SHF.R.U32.HI R2, RZ, UR4, R3 ;  /* 0x00000004ff027c19 */ /* 0x000fe20008011603 */
[----:B------:R-:W-:-:S03]  /*9cf0*/  ULDC UR4, c[0x0][0x658] ;  /* 0x0001960000047ab9 */ /* 0x000fc60000000800 */
[--C-:B------:R-:W-:Y:S02]  /*9d00*/  SHF.R.U64 R13, R15, UR4, R2.reuse ;  /* 0x000000040f0d7c19 */ /* 0x100fe40008001202 */
[----:B------:R-:W-:-:S03]  /*9d10*/  SHF.R.U32.HI R19, RZ, UR4, R2 ;  /* 0x00000004ff137c19 */ /* 0x000fc60008011602 */
[----:B------:R-:W-:Y:S02]  /*9d20*/  IMAD.MOV.U32 R2, RZ, RZ, R13 ;  /* 0x000000ffff027224 */ /* 0x000fe400078e000d */
[----:B------:R-:W-:Y:S01]  /*9d30*/  IMAD.MOV.U32 R3, RZ, RZ, R19 ;  /* 0x000000ffff037224 */ /* 0x000fe200078e0013 */
[----:B-1----:R-:W-:Y:S06]  /*9d40*/  @!P1 BRA `(.L_x_223) ;  /* 0x0000000000289947 */ /* 0x002fec0003800000 */
        /* <DEDUP_REMOVED lines=10> */
.L_x_223:
[----:B------:R-:W1:Y:S01]  /*9df0*/  LDC R4, c[0x0][0x65c] ;  /* 0x00019700ff047b82 */ /* 0x000e620000000800 */
[----:B------:R-:W-:Y:S01]  /*9e00*/  ULDC UR4, c[0x0][0x648] ;  /* 0x0001920000047ab9 */ /* 0x000fe20000000800 */
[----:B------:R-:W-:Y:S01]  /*9e10*/  LOP3.LUT R15, R15, UR16, RZ, 0xc0, !PT ;  /* 0x000000100f0f7c12 */ /* 0x000fe2000f8ec0ff */
[----:B--2---:R-:W-:Y:S01]  /*9e20*/  IMAD.MOV R20, RZ, RZ, -R20 ;  /* 0x000000ffff147224 */ /* 0x004fe200078e0a14 */
[----:B------:R-:W-:Y:S01]  /*9e30*/  SHF.R.U64 R2, R2, UR4, R3 ;  /* 0x0000000402027c19 */ /* 0x000fe20008001203 */
[----:B------:R-:W-:Y:S01]  /*9e40*/  ULDC UR4, c[0x0][0x638] ;  /* 0x00018e0000047ab9 */ /* 0x000fe20000000800 */
[----:B------:R-:W-:Y:S01]  /*9e50*/  LOP3.LUT R12, R12, UR15, RZ, 0xc0, !PT ;  /* 0x0000000f0c0c7c12 */ /* 0x000fe2000f8ec0ff */
[----:B------:R-:W-:Y:S01]  /*9e60*/  ULDC UR5, c[0x0][0x610] ;  /* 0x0001840000057ab9 */ /* 0x000fe20000000800 */
[----:B------:R-:W-:Y:S01]  /*9e70*/  IMAD.MOV.U32 R3, RZ, RZ, 0x1 ;  /* 0x00000001ff037424 */ /* 0x000fe200078e00ff */
[----:B-1----:R-:W-:Y:S01]  /*9e80*/  ISETP.NE.AND P1, PT, R4, 0x1, PT ;  /* 0x000000010400780c */ /* 0x002fe20003f25270 */
[----:B------:R-:W-:-:S02]  /*9e90*/  IMAD.MOV R4, RZ, RZ, -R2 ;  /* 0x000000ffff047224 */ /* 0x000fc400078e0a02 */
[----:B------:R-:W-:Y:S02]  /*9ea0*/  IMAD R2, R2, UR17, R15 ;  /* 0x0000001102027c24 */ /* 0x000fe4000f8e020f */
[----:B------:R-:W-:Y:S01]  /*9eb0*/  IMAD R13, R4, UR4, R13 ;  /* 0x00000004040d7c24 */ /* 0x000fe2000f8e020d */
[----:B------:R-:W-:-:S07]  /*9ec0*/  ULDC UR4, c[0x0][0x600] ;  /* 0x0001800000047ab9 */ /* 0x000fce0000000800 */
[----:B0-----:R-:W-:-:S04]  /*9ed0*/  @P1 IMAD R11, R14, R20, R9 ;  /* 0x000000140e0b1224 */ /* 0x001fc800078e0209 */
[----:B------:R-:W-:Y:S02]  /*9ee0*/  IMAD R11, R2, UR5, R11 ;  /* 0x00000005020b7c24 */ /* 0x000fe4000f8e020b */
[----:B------:R-:W-:-:S05]  /*9ef0*/  IMAD R2, R13, UR4, R12 ;  /* 0x000000040d027c24 */ /* 0x000fca000f8e020c */
[----:B------:R-:W-:Y:S02]  /*9f00*/  SEL R22, R2, R11, !P1 ;  /* 0x0000000b02167207 */ /* 0x000fe40004800000 */
[----:B------:R-:W-:Y:S01]  /*9f10*/  SEL R19, R11, R2, !P1 ;  /* 0x000000020b137207 */ /* 0x000fe20004800000 */
[----:B------:R-:W-:-:S07]  /*9f20*/  IMAD.MOV.U32 R2, RZ, RZ, R10 ;  /* 0x000000ffff027224 */ /* 0x000fce00078e000a */
.L_x_221:
[----:B------:R-:W-:Y:S05]  /*9f30*/  BSYNC B1 ;  /* 0x0000000000017941 */ /* 0x000fea0003800000 */
.L_x_220:
[----:B------:R-:W-:-:S13]  /*9f40*/  LOP3.LUT P1, RZ, R3, 0xff, RZ, 0xc0, !PT ;  /* 0x000000ff03ff7812 */ /* 0x000fda000782c0ff */
[----:B------:R-:W-:Y:S05]  /*9f50*/  @P1 BRA `(.L_x_224) ;  /* 0xfffffff400301947 */ /* 0x000fea000383ffff */
[----:B------:R-:W-:Y:S05]  /*9f60*/  BSYNC B0 ;  /* 0x0000000000007941 */ /* 0x000fea0003800000 */
.L_x_212:
[----:B------:R-:W-:-:S03]  /*9f70*/  UMOV UR4, 0xffffffff ;  /* 0xffffffff00047882 */ /* 0x000fc60000000000 */
[----:B------:R-:W-:Y:S05]  /*9f80*/  BRA.DIV UR4, `(.L_x_225) ;  /* 0x0000000a04cc7947 */ /* 0x000fea000b800000 */
[----:B------:R-:W-:-:S13]  /*9f90*/  ELECT P6, URZ, PT ;  /* 0x00000000003f782f */ /* 0x000fda00038c0000 */
.L_x_252:
[----:B------:R-:W-:Y:S04]  /*9fa0*/  BSSY B0, `(.L_x_226) ;  /* 0x000008e000007945 */ /* 0x000fe80003800000 */
[----:B------:R-:W-:Y:S05]  /*9fb0*/  @!P6 BRA `(.L_x_227) ;  /* 0x000000080030e947 */ /* 0x000fea0003800000 */
[----:B------:R-:W-:-:S04]  /*9fc0*/  LOP3.LUT R16, R16, 0x2, RZ, 0xfc, !PT ;  /* 0x0000000210107812 */ /* 0x000fc800078efcff */
[----:B------:R-:W-:-:S13]  /*9fd0*/  ISETP.NE.AND P0, PT, R16, 0x3, PT ;  /* 0x000000031000780c */ /* 0x000fda0003f05270 */
[----:B------:R-:W-:Y:S05]  /*9fe0*/  @!P0 BRA `(.L_x_228) ;  /* 0x0000000000048947 */ /* 0x000fea0003800000 */
[----:B------:R-:W-:Y:S01]  /*9ff0*/  BPT.TRAP 0x1 ;  /* 0x000000040000795c */ /* 0x000fe20000300000 */
.L_x_228:
[----:B------:R-:W0:Y:S01]  /*a000*/  S2R R3, SR_CgaCtaId ;  /* 0x0000000000037919 */ /* 0x000e220000008800 */
[----:B------:R-:W-:Y:S02]  /*a010*/  MOV R2, 0x400 ;  /* 0x0000040000027802 */ /* 0x000fe40000000f00 */
[----:B------:R-:W-:Y:S02]  /*a020*/  SHF.L.U32 R4, R0, 0x1f, RZ ;  /* 0x0000001f00047819 */ /* 0x000fe400000006ff */
[----:B0-----:R-:W-:-:S05]  /*a030*/  LEA R2, R3, R2, 0x18 ;  /* 0x0000000203027211 */ /* 0x001fca00078ec0ff */
[----:B------:R-:W-:-:S04]  /*a040*/  VIADD R2, R2, 0x78 ;  /* 0x0000007802027836 */ /* 0x000fc80000000000 */
[C---:B------:R-:W-:Y:S02]  /*a050*/  IMAD R9, R7.reuse, 0x8, R2 ;  /* 0x0000000807097824 */ /* 0x040fe400078e0202 */
[----:B------:R-:W-:Y:S02]  /*a060*/  VIADD R7, R7, 0x1 ;  /* 0x0000000107077836 */ /* 0x000fe40000000000 */
[----:B------:R-:W0:Y:S03]  /*a070*/  SYNCS.PHASECHK.TRANS64.TRYWAIT P0, [R9+URZ], R4 ;  /* 0x00000004090075a7 */ /* 0x000e26000800017f */
[----:B------:R-:W-:-:S04]  /*a080*/  ISETP.NE.AND P1, PT, R7, 0xf, PT ;  /* 0x0000000f0700780c */ /* 0x000fc80003f25270 */
[----:B------:R-:W-:Y:S02]  /*a090*/  SEL R3, RZ, 0x1, P1 ;  /* 0x00000001ff037807 */ /* 0x000fe40000800000 */
[----:B------:R-:W-:Y:S02]  /*a0a0*/  SEL R7, R7, RZ, P1 ;  /* 0x000000ff07077207 */ /* 0x000fe40000800000 */
[----:B------:R-:W-:-:S03]  /*a0b0*/  LOP3.LUT R6, R0, R3, RZ, 0x3c, !PT ;  /* 0x0000000300067212 */ /* 0x000fc600078e3cff */
[----:B------:R-:W-:Y:S01]  /*a0c0*/  IMAD R8, R7, 0x8, R2 ;  /* 0x0000000807087824 */ /* 0x000fe200078e0202 */
[----:B------:R-:W-:Y:S01]  /*a0d0*/  SHF.L.U32 R5, R6, 0x1f, RZ ;  /* 0x0000001f06057819 */ /* 0x000fe200000006ff */
[----:B0-----:R-:W-:Y:S06]  /*a0e0*/  @!P0 BRA `(.L_x_229) ;  /* 0x0000000800948947 */ /* 0x001fec0003800000 */
.L_x_253:
[----:B------:R-:W1:Y:S01]  /*a0f0*/  SYNCS.PHASECHK.TRANS64.TRYWAIT P0, [R8+URZ], R5 ;  /* 0x00000005080075a7 */ /* 0x000e62000800017f */
[----:B------:R-:W-:-:S05]  /*a100*/  VIADD R0, R7, 0x1 ;  /* 0x0000000107007836 */ /* 0x000fca0000000000 */
[----:B------:R-:W-:-:S04]  /*a110*/  ISETP.NE.AND P1, PT, R0, 0xf, PT ;  /* 0x0000000f0000780c */ /* 0x000fc80003f25270 */
[----:B------:R-:W-:Y:S02]  /*a120*/  SEL R3, RZ, 0x1, P1 ;  /* 0x00000001ff037807 */ /* 0x000fe40000800000 */
[----:B------:R-:W-:Y:S02]  /*a130*/  SEL R7, R0, RZ, P1 ;  /* 0x000000ff00077207 */ /* 0x000fe40000800000 */
[----:B------:R-:W-:-:S03]  /*a140*/  LOP3.LUT R6, R6, R3, RZ, 0x3c, !PT ;  /* 0x0000000306067212 */ /* 0x000fc600078e3cff */
[----:B0-----:R-:W-:Y:S01]  /*a150*/  IMAD R9, R7, 0x8, R2 ;  /* 0x0000000807097824 */ /* 0x001fe200078e0202 */
[----:B------:R-:W-:Y:S01]  /*a160*/  SHF.L.U32 R4, R6, 0x1f, RZ ;  /* 0x0000001f06047819 */ /* 0x000fe200000006ff */
[----:B-1----:R-:W-:Y:S06]  /*a170*/  @!P0 BRA `(.L_x_230) ;  /* 0x0000000800848947 */ /* 0x002fec0003800000 */
.L_x_254:
        /* <DEDUP_REMOVED lines=9> */
.L_x_255:
        /* <DEDUP_REMOVED lines=9> */
.L_x_256:
        /* <DEDUP_REMOVED lines=9> */
.L_x_257:
        /* <DEDUP_REMOVED lines=9> */
.L_x_258:
        /* <DEDUP_REMOVED lines=9> */
.L_x_259:
        /* <DEDUP_REMOVED lines=9> */
.L_x_260:
        /* <DEDUP_REMOVED lines=9> */
.L_x_261:
        /* <DEDUP_REMOVED lines=9> */
.L_x_262:
        /* <DEDUP_REMOVED lines=9> */
.L_x_263:
        /* <DEDUP_REMOVED lines=9> */
.L_x_264:
[----:B------:R-:W1:Y:S01]  /*a720*/  SYNCS.PHASECHK.TRANS64.TRYWAIT P0, [R9+URZ], R4 ;  /* 0x00000004090075a7 */ /* 0x000e62000800017f */
[----:B------:R-:W-:-:S05]  /*a730*/  VIADD R0, R7, 0x1 ;  /* 0x0000000107007836 */ /* 0x000fca0000000000 */
[----:B------:R-:W-:-:S04]  /*a740*/  ISETP.NE.AND P1, PT, R0, 0xf, PT ;  /* 0x0000000f0000780c */ /* 0x000fc80003f25270 */
[----:B------:R-:W-:Y:S02]  /*a750*/  SEL R3, RZ, 0x1, P1 ;  /* 0x00000001ff037807 */ /* 0x000fe40000800000 */
[----:B------:R-:W-:Y:S02]  /*a760*/  SEL R7, R0, RZ, P1 ;  /* 0x000000ff00077207 */ /* 0x000fe40000800000 */
[----:B------:R-:W-:-:S03]  /*a770*/  LOP3.LUT R11, R6, R3, RZ, 0x3c, !PT ;  /* 0x00000003060b7212 */ /* 0x000fc600078e3cff */
[----:B------:R-:W-:Y:S01]  /*a780*/  IMAD R6, R7, 0x8, R2 ;  /* 0x0000000807067824 */ /* 0x000fe200078e0202 */
[----:B0-----:R-:W-:Y:S01]  /*a790*/  SHF.L.U32 R5, R11, 0x1f, RZ ;  /* 0x0000001f0b057819 */ /* 0x001fe200000006ff */
[----:B-1----:R-:W-:Y:S06]  /*a7a0*/  @!P0 BRA `(.L_x_241) ;  /* 0x0000000400d48947 */ /* 0x002fec0003800000 */
.L_x_265:
[----:B------:R-:W1:Y:S01]  /*a7b0*/  SYNCS.PHASECHK.TRANS64.TRYWAIT P0, [R6+URZ], R5 ;  /* 0x00000005060075a7 */ /* 0x000e62000800017f */
[----:B------:R-:W-:-:S05]  /*a7c0*/  VIADD R0, R7, 0x1 ;  /* 0x0000000107007836 */ /* 0x000fca0000000000 */
[----:B------:R-:W-:-:S04]  /*a7d0*/  ISETP.NE.AND P1, PT, R0, 0xf, PT ;  /* 0x0000000f0000780c */ /* 0x000fc80003f25270 */
[----:B0-----:R-:W-:Y:S02]  /*a7e0*/  SEL R4, RZ, 0x1, P1 ;  /* 0x00000001ff047807 */ /* 0x001fe40000800000 */
[----:B------:R-:W-:Y:S02]  /*a7f0*/  SEL R3, R0, RZ, P1 ;  /* 0x000000ff00037207 */ /* 0x000fe40000800000 */
[----:B------:R-:W-:Y:S01]  /*a800*/  LOP3.LUT R0, R11, R4, RZ, 0x3c, !PT ;  /* 0x000000040b007212 */ /* 0x000fe200078e3cff */
[----:B-1----:R-:W-:Y:S06]  /*a810*/  @!P0 BRA `(.L_x_242) ;  /* 0x0000000400cc8947 */ /* 0x002fec0003800000 */
.L_x_266:
[----:B------:R-:W-:Y:S01]  /*a820*/  IMAD R3, R3, 0x8, R2 ;  /* 0x0000000803037824 */ /* 0x000fe200078e0202 */
[----:B------:R-:W-:-:S07]  /*a830*/  SHF.L.U32 R0, R0, 0x1f, RZ ;  /* 0x0000001f00007819 */ /* 0x000fce00000006ff */
.L_x_243:
[----:B-1----:R1:W2:Y:S02]  /*a840*/  SYNCS.PHASECHK.TRANS64.TRYWAIT P0, [R3+URZ], R0 ;  /* 0x00000000030075a7 */ /* 0x0022a4000800017f */
[----:B--2---:R-:W-:Y:S05]  /*a850*/  @!P0 NANOSLEEP.SYNCS 0x989680 ;  /* 0x009896800000895d */ /* 0x004fea0003900000 */
[----:B------:R-:W2:Y:S02]  /*a860*/  @!P0 SYNCS.PHASECHK.TRANS64 P0, [R3+URZ], R0 ;  /* 0x00000000030085a7 */ /* 0x000ea4000800007f */
[----:B--2---:R-:W-:Y:S05]  /*a870*/  @!P0 BRA `(.L_x_243) ;  /* 0xfffffffc00f08947 */ /* 0x004fea000383ffff */
.L_x_227:
[----:B------:R-:W-:Y:S05]  /*a880*/  BSYNC B0 ;  /* 0x0000000000007941 */ /* 0x000fea0003800000 */
.L_x_226:
[----:B------:R-:W-:Y:S05]  /*a890*/  EXIT ;  /* 0x000000000000794d */ /* 0x000fea0003800000 */
.L_x_16:
[----:B-1----:R1:W2:Y:S02]  /*a8a0*/  SYNCS.PHASECHK.TRANS64.TRYWAIT P0, [R119+URZ], R0 ;  /* 0x00000000770075a7 */ /* 0x0022a4000800017f */
[----:B--2---:R-:W-:Y:S05]  /*a8b0*/  @!P0 NANOSLEEP.SYNCS 0x989680 ;  /* 0x009896800000895d */ /* 0x004fea0003900000 */
[----:B------:R-:W2:Y:S02]  /*a8c0*/  @!P0 SYNCS.PHASECHK.TRANS64 P0, [R119+URZ], R0 ;  /* 0x00000000770085a7 */ /* 0x000ea4000800007f */
[----:B--2---:R-:W-:Y:S05]  /*a8d0*/  @!P0 BRA `(.L_x_16) ;  /* 0xfffffffc00f08947 */ /* 0x004fea000383ffff */
[----:B------:R-:W-:Y:S05]  /*a8e0*/  BRA `(.L_x_244) ;  /* 0xffffff6c00487947 */ /* 0x000fea000383ffff */
.L_x_21:
[----:B--2---:R2:W3:Y:S02]  /*a8f0*/  SYNCS.PHASECHK.TRANS64.TRYWAIT P1, [R3+URZ], R0 ;  /* 0x00000000030075a7 */ /* 0x0044e4000802017f */
[----:B---3--:R-:W-:Y:S05]  /*a900*/  @!P1 NANOSLEEP.SYNCS 0x989680 ;  /* 0x009896800000995d */ /* 0x008fea0003900000 */
[----:B------:R-:W3:Y:S02]  /*a910*/  @!P1 SYNCS.PHASECHK.TRANS64 P1, [R3+URZ], R0 ;  /* 0x00000000030095a7 */ /* 0x000ee4000802007f */
[----:B---3--:R-:W-:Y:S05]  /*a920*/  @!P1 BRA `(.L_x_21) ;  /* 0xfffffffc00f09947 */ /* 0x008fea000383ffff */
[----:B------:R-:W-:Y:S05]  /*a930*/  BRA `(.L_x_20) ;  /* 0xffffff6c00b47947 */ /* 0x000fea000383ffff */
.L_x_26:
[----:B--2---:R-:W-:-:S04]  /*a940*/  IMAD.U32 R4, RZ, RZ, UR8 ;  /* 0x00000008ff047e24 */ /* 0x004fc8000f8e00ff */
[----:B------:R2:W3:Y:S03]  /*a950*/  SYNCS.PHASECHK.TRANS64.TRYWAIT P1, [R4+URZ], R3 ;  /* 0x00000003040075a7 */ /* 0x0004e6000802017f */
[----:B---3--:R-:W-:Y:S05]  /*a960*/  @!P1 NANOSLEEP.SYNCS 0x989680 ;  /* 0x009896800000995d */ /* 0x008fea0003900000 */
[----:B------:R-:W3:Y:S02]  /*a970*/  @!P1 SYNCS.PHASECHK.TRANS64 P1, [R4+URZ], R3 ;  /* 0x00000003040095a7 */ /* 0x000ee4000802007f */
[----:B---3--:R-:W-:Y:S05]  /*a980*/  @!P1 BRA `(.L_x_26) ;  /* 0xfffffffc00ec9947 */ /* 0x008fea000383ffff */
[----:B------:R-:W-:Y:S05]  /*a990*/  BRA `(.L_x_25) ;  /* 0xffffff7800747947 */ /* 0x000fea000383ffff */
.L_x_32:
[----:B-1----:R1:W2:Y:S02]  /*a9a0*/  SYNCS.PHASECHK.TRANS64.TRYWAIT P0, [R119+URZ+0x10], R0 ;  /* 0x00001000770075a7 */ /* 0x0022a4000800017f */
[----:B--2---:R-:W-:Y:S05]  /*a9b0*/  @!P0 NANOSLEEP.SYNCS 0x989680 ;  /* 0x009896800000895d */ /* 0x004fea0003900000 */
[----:B------:R-:W2:Y:S02]  /*a9c0*/  @!P0 SYNCS.PHASECHK.TRANS64 P0, [R119+URZ+0x10], R0 ;  /* 0x00001000770085a7 */ /* 0x000ea4000800007f */
[----:B--2---:R-:W-:Y:S05]  /*a9d0*/  @!P0 BRA `(.L_x_32) ;  /* 0xfffffffc00f08947 */ /* 0x004fea000383ffff */
[----:B------:R-:W-:Y:S05]  /*a9e0*/  BRA `(.L_x_245) ;  /* 0xffffff8400547947 */ /* 0x000fea000383ffff */
.L_x_213:
[----:B------:R-:W-:Y:S01]  /*a9f0*/  BSSY B1, `(.L_x_246) ;  /* 0x0000006000017945 */ /* 0x000fe20003800000 */
[----:B------:R-:W-:-:S07]  /*aa00*/  IMAD.MOV.U32 R15, RZ, RZ, -0x1 ;  /* 0xffffffffff0f7424 */ /* 0x000fce00078e00ff */
[----:B-----5:R-:W-:Y:S05]  /*aa10*/  WARPSYNC.COLLECTIVE R15, `(.L_x_247) ;  /* 0x000000000f0c7348 */ /* 0x020fea0003c00000 */
[----:B------:R-:W-:Y:S02]  /*aa20*/  ELECT P6, UR62, PT ;  /* 0x00000000003e782f */ /* 0x000fe400038c0000 */
[----:B------:R-:W-:Y:S01]  /*aa30*/  MOV R14, UR62 ;  /* 0x0000003e000e7c02 */ /* 0x000fe20008000f00 */
[----:B-----5:R-:W-:Y:S10]  /*aa40*/  ENDCOLLECTIVE ;  /* 0x000000000000791b */ /* 0x020ff40003800000 */
.L_x_247:
[----:B------:R-:W-:Y:S05]  /*aa50*/  BSYNC B1 ;  /* 0x0000000000017941 */ /* 0x000fea0003800000 */
.L_x_246:
[----:B------:R-:W-:Y:S05]  /*aa60*/  BRA `(.L_x_248) ;  /* 0xffffffe800787947 */ /* 0x000fea000383ffff */
.L_x_216:
[----:B0-----:R0:W1:Y:S02]  /*aa70*/  SYNCS.PHASECHK.TRANS64.TRYWAIT P1, [R10+URZ+0x78], R5 ;  /* 0x000078050a0075a7 */ /* 0x001064000802017f */
[----:B-1----:R-:W-:Y:S05]  /*aa80*/  @!P1 NANOSLEEP.SYNCS 0x989680 ;  /* 0x009896800000995d */ /* 0x002fea0003900000 */
[----:B------:R-:W1:Y:S02]  /*aa90*/  @!P1 SYNCS.PHASECHK.TRANS64 P1, [R10+URZ+0x78], R5 ;  /* 0x000078050a0095a7 */ /* 0x000e64000802007f */
[----:B-1----:R-:W-:Y:S05]  /*aaa0*/  @!P1 BRA `(.L_x_216) ;  /* 0xfffffffc00f09947 */ /* 0x002fea000383ffff */
[----:B------:R-:W-:Y:S05]  /*aab0*/  BRA `(.L_x_249) ;  /* 0xffffffe800ac7947 */ /* 0x000fea000383ffff */
.L_x_225:
[----:B------:R-:W-:Y:S01]  /*aac0*/  BSSY B0, `(.L_x_250) ;  /* 0x0000006000007945 */ /* 0x000fe20003800000 */
[----:B------:R-:W-:-:S07]  /*aad0*/  IMAD.MOV.U32 R15, RZ, RZ, -0x1 ;  /* 0xffffffffff0f7424 */ /* 0x000fce00078e00ff */
[----:B-----5:R-:W-:Y:S05]  /*aae0*/  WARPSYNC.COLLECTIVE R15, `(.L_x_251) ;  /* 0x000000000f0c7348 */ /* 0x020fea0003c00000 */
[----:B------:R-:W-:Y:S02]  /*aaf0*/  ELECT P6, UR62, PT ;  /* 0x00000000003e782f */ /* 0x000fe400038c0000 */
[----:B------:R-:W-:Y:S01]  /*ab00*/  MOV R14, UR62 ;  /* 0x0000003e000e7c02 */ /* 0x000fe20008000f00 */
[----:B-----5:R-:W-:Y:S10]  /*ab10*/  ENDCOLLECTIVE ;  /* 0x000000000000791b */ /* 0x020ff40003800000 */
.L_x_251:
[----:B------:R-:W-:Y:S05]  /*ab20*/  BSYNC B0 ;  /* 0x0000000000007941 */ /* 0x000fea0003800000 */
.L_x_250:
[----:B------:R-:W-:Y:S05]  /*ab30*/  BRA `(.L_x_252) ;  /* 0xfffffff400187947 */ /* 0x000fea000383ffff */
.L_x_229:
[----:B0-----:R0:W1:Y:S02]  /*ab40*/  SYNCS.PHASECHK.TRANS64.TRYWAIT P0, [R9+URZ], R4 ;  /* 0x00000004090075a7 */ /* 0x001064000800017f */
[----:B-1----:R-:W-:Y:S05]  /*ab50*/  @!P0 NANOSLEEP.SYNCS 0x989680 ;  /* 0x009896800000895d */ /* 0x002fea0003900000 */
[----:B------:R-:W1:Y:S02]  /*ab60*/  @!P0 SYNCS.PHASECHK.TRANS64 P0, [R9+URZ], R4 ;  /* 0x00000004090085a7 */ /* 0x000e64000800007f */
[----:B-1----:R-:W-:Y:S05]  /*ab70*/  @!P0 BRA `(.L_x_229) ;  /* 0xfffffffc00f08947 */ /* 0x002fea000383ffff */
[----:B------:R-:W-:Y:S05]  /*ab80*/  BRA `(.L_x_253) ;  /* 0xfffffff400587947 */ /* 0x000fea000383ffff */
.L_x_230:
[----:B0-----:R0:W1:Y:S02]  /*ab90*/  SYNCS.PHASECHK.TRANS64.TRYWAIT P0, [R8+URZ], R5 ;  /* 0x00000005080075a7 */ /* 0x001064000800017f */
[----:B-1----:R-:W-:Y:S05]  /*aba0*/  @!P0 NANOSLEEP.SYNCS 0x989680 ;  /* 0x009896800000895d */ /* 0x002fea0003900000 */
[----:B------:R-:W1:Y:S02]  /*abb0*/  @!P0 SYNCS.PHASECHK.TRANS64 P0, [R8+URZ], R5 ;  /* 0x00000005080085a7 */ /* 0x000e64000800007f */
[----:B-1----:R-:W-:Y:S05]  /*abc0*/  @!P0 BRA `(.L_x_230) ;  /* 0xfffffffc00f08947 */ /* 0x002fea000383ffff */
[----:B------:R-:W-:Y:S05]  /*abd0*/  BRA `(.L_x_254) ;  /* 0xfffffff400687947 */ /* 0x000fea000383ffff */
.L_x_231:
[----:B0-----:R0:W1:Y:S02]  /*abe0*/  SYNCS.PHASECHK.TRANS64.TRYWAIT P0, [R9+URZ], R4 ;  /* 0x00000004090075a7 */ /* 0x001064000800017f */
[----:B-1----:R-:W-:Y:S05]  /*abf0*/  @!P0 NANOSLEEP.SYNCS 0x989680 ;  /* 0x009896800000895d */ /* 0x002fea0003900000 */
[----:B------:R-:W1:Y:S02]  /*ac00*/  @!P0 SYNCS.PHASECHK.TRANS64 P0, [R9+URZ], R4 ;  /* 0x00000004090085a7 */ /* 0x000e64000800007f */
[----:B-1----:R-:W-:Y:S05]  /*ac10*/  @!P0 BRA `(.L_x_231) ;  /* 0xfffffffc00f08947 */ /* 0x002fea000383ffff */
[----:B------:R-:W-:Y:S05]  /*ac20*/  BRA `(.L_x_255) ;  /* 0xfffffff400787947 */ /* 0x000fea000383ffff */
.L_x_232:
[----:B0-----:R0:W1:Y:S02]  /*ac30*/  SYNCS.PHASECHK.TRANS64.TRYWAIT P0, [R8+URZ], R5 ;  /* 0x00000005080075a7 */ /* 0x001064000800017f */
[----:B-1----:R-:W-:Y:S05]  /*ac40*/  @!P0 NANOSLEEP.SYNCS 0x989680 ;  /* 0x009896800000895d */ /* 0x002fea0003900000 */
[----:B------:R-:W1:Y:S02]  /*ac50*/  @!P0 SYNCS.PHASECHK.TRANS64 P0, [R8+URZ], R5 ;  /* 0x00000005080085a7 */ /* 0x000e64000800007f */
[----:B-1----:R-:W-:Y:S05]  /*ac60*/  @!P0 BRA `(.L_x_232) ;  /* 0xfffffffc00f08947 */ /* 0x002fea000383ffff */
[----:B------:R-:W-:Y:S05]  /*ac70*/  BRA `(.L_x_256) ;  /* 0xfffffff400887947 */ /* 0x000fea000383ffff */
.L_x_233:
[----:B0-----:R0:W1:Y:S02]  /*ac80*/  SYNCS.PHASECHK.TRANS64.TRYWAIT P0, [R9+URZ], R4 ;  /* 0x00000004090075a7 */ /* 0x001064000800017f */
[----:B-1----:R-:W-:Y:S05]  /*ac90*/  @!P0 NANOSLEEP.SYNCS 0x989680 ;  /* 0x009896800000895d */ /* 0x002fea0003900000 */
[----:B------:R-:W1:Y:S02]  /*aca0*/  @!P0 SYNCS.PHASECHK.TRANS64 P0, [R9+URZ], R4 ;  /* 0x00000004090085a7 */ /* 0x000e64000800007f */
[----:B-1----:R-:W-:Y:S05]  /*acb0*/  @!P0 BRA `(.L_x_233) ;  /* 0xfffffffc00f08947 */ /* 0x002fea000383ffff */
[----:B------:R-:W-:Y:S05]  /*acc0*/  BRA `(.L_x_257) ;  /* 0xfffffff400987947 */ /* 0x000fea000383ffff */
.L_x_234:
[----:B0-----:R0:W1:Y:S02]  /*acd0*/  SYNCS.PHASECHK.TRANS64.TRYWAIT P0, [R8+URZ], R5 ;  /* 0x00000005080075a7 */ /* 0x001064000800017f */
[----:B-1----:R-:W-:Y:S05]  /*ace0*/  @!P0 NANOSLEEP.SYNCS 0x989680 ;  /* 0x009896800000895d */ /* 0x002fea0003900000 */
[----:B------:R-:W1:Y:S02]  /*acf0*/  @!P0 SYNCS.PHASECHK.TRANS64 P0, [R8+URZ], R5 ;  /* 0x00000005080085a7 */ /* 0x000e64000800007f */
[----:B-1----:R-:W-:Y:S05]  /*ad00*/  @!P0 BRA `(.L_x_234) ;  /* 0xfffffffc00f08947 */ /* 0x002fea000383ffff */
[----:B------:R-:W-:Y:S05]  /*ad10*/  BRA `(.L_x_258) ;  /* 0xfffffff400a87947 */ /* 0x000fea000383ffff */
.L_x_235:
[----:B0-----:R0:W1:Y:S02]  /*ad20*/  SYNCS.PHASECHK.TRANS64.TRYWAIT P0, [R9+URZ], R4 ;  /* 0x00000004090075a7 */ /* 0x001064000800017f */
[----:B-1----:R-:W-:Y:S05]  /*ad30*/  @!P0 NANOSLEEP.SYNCS 0x989680 ;  /* 0x009896800000895d */ /* 0x002fea0003900000 */
[----:B------:R-:W1:Y:S02]  /*ad40*/  @!P0 SYNCS.PHASECHK.TRANS64 P0, [R9+URZ], R4 ;  /* 0x00000004090085a7 */ /* 0x000e64000800007f */
[----:B-1----:R-:W-:Y:S05]  /*ad50*/  @!P0 BRA `(.L_x_235) ;  /* 0xfffffffc00f08947 */ /* 0x002fea000383ffff */
[----:B------:R-:W-:Y:S05]  /*ad60*/  BRA `(.L_x_259) ;  /* 0xfffffff400b87947 */ /* 0x000fea000383ffff */
.L_x_236:
[----:B0-----:R0:W1:Y:S02]  /*ad70*/  SYNCS.PHASECHK.TRANS64.TRYWAIT P0, [R8+URZ], R5 ;  /* 0x00000005080075a7 */ /* 0x001064000800017f */
[----:B-1----:R-:W-:Y:S05]  /*ad80*/  @!P0 NANOSLEEP.SYNCS 0x989680 ;  /* 0x009896800000895d */ /* 0x002fea0003900000 */
[----:B------:R-:W1:Y:S02]  /*ad90*/  @!P0 SYNCS.PHASECHK.TRANS64 P0, [R8+URZ], R5 ;  /* 0x00000005080085a7 */ /* 0x000e64000800007f */
[----:B-1----:R-:W-:Y:S05]  /*ada0*/  @!P0 BRA `(.L_x_236) ;  /* 0xfffffffc00f08947 */ /* 0x002fea000383ffff */
[----:B------:R-:W-:Y:S05]  /*adb0*/  BRA `(.L_x_260) ;  /* 0xfffffff400c87947 */ /* 0x000fea000383ffff */
.L_x_237:
[----:B0-----:R0:W1:Y:S02]  /*adc0*/  SYNCS.PHASECHK.TRANS64.TRYWAIT P0, [R9+URZ], R4 ;  /* 0x00000004090075a7 */ /* 0x001064000800017f */
[----:B-1----:R-:W-:Y:S05]  /*add0*/  @!P0 NANOSLEEP.SYNCS 0x989680 ;  /* 0x009896800000895d */ /* 0x002fea0003900000 */
[----:B------:R-:W1:Y:S02]  /*ade0*/  @!P0 SYNCS.PHASECHK.TRANS64 P0, [R9+URZ], R4 ;  /* 0x00000004090085a7 */ /* 0x000e64000800007f */
[----:B-1----:R-:W-:Y:S05]  /*adf0*/  @!P0 BRA `(.L_x_237) ;  /* 0xfffffffc00f08947 */ /* 0x002fea000383ffff */
[----:B------:R-:W-:Y:S05]  /*ae00*/  BRA `(.L_x_261) ;  /* 0xfffffff400d87947 */ /* 0x000fea000383ffff */
.L_x_238:
[----:B0-----:R0:W1:Y:S02]  /*ae10*/  SYNCS.PHASECHK.TRANS64.TRYWAIT P0, [R8+URZ], R5 ;  /* 0x00000005080075a7 */ /* 0x001064000800017f */
[----:B-1----:R-:W-:Y:S05]  /*ae20*/  @!P0 NANOSLEEP.SYNCS 0x989680 ;  /* 0x009896800000895d */ /* 0x002fea0003900000 */
[----:B------:R-:W1:Y:S02]  /*ae30*/  @!P0 SYNCS.PHASECHK.TRANS64 P0, [R8+URZ], R5 ;  /* 0x00000005080085a7 */ /* 0x000e64000800007f */
[----:B-1----:R-:W-:Y:S05]  /*ae40*/  @!P0 BRA `(.L_x_238) ;  /* 0xfffffffc00f08947 */ /* 0x002fea000383ffff */
[----:B------:R-:W-:Y:S05]  /*ae50*/  BRA `(.L_x_262) ;  /* 0xfffffff400e87947 */ /* 0x000fea000383ffff */
.L_x_239:
[----:B0-----:R0:W1:Y:S02]  /*ae60*/  SYNCS.PHASECHK.TRANS64.TRYWAIT P0, [R9+URZ], R4 ;  /* 0x00000004090075a7 */ /* 0x001064000800017f */
[----:B-1----:R-:W-:Y:S05]  /*ae70*/  @!P0 NANOSLEEP.SYNCS 0x989680 ;  /* 0x009896800000895d */ /* 0x002fea0003900000 */
[----:B------:R-:W1:Y:S02]  /*ae80*/  @!P0 SYNCS.PHASECHK.TRANS64 P0, [R9+URZ], R4 ;  /* 0x00000004090085a7 */ /* 0x000e64000800007f */
[----:B-1----:R-:W-:Y:S05]  /*ae90*/  @!P0 BRA `(.L_x_239) ;  /* 0xfffffffc00f08947 */ /* 0x002fea000383ffff */
[----:B------:R-:W-:Y:S05]  /*aea0*/  BRA `(.L_x_263) ;  /* 0xfffffff400f87947 */ /* 0x000fea000383ffff */
.L_x_240:
[----:B0-----:R0:W1:Y:S02]  /*aeb0*/  SYNCS.PHASECHK.TRANS64.TRYWAIT P0, [R8+URZ], R5 ;  /* 0x00000005080075a7 */ /* 0x001064000800017f */
[----:B-1----:R-:W-:Y:S05]  /*aec0*/  @!P0 NANOSLEEP.SYNCS 0x989680 ;  /* 0x009896800000895d */ /* 0x002fea0003900000 */
[----:B------:R-:W1:Y:S02]  /*aed0*/  @!P0 SYNCS.PHASECHK.TRANS64 P0, [R8+URZ], R5 ;  /* 0x00000005080085a7 */ /* 0x000e64000800007f */
[----:B-1----:R-:W-:Y:S05]  /*aee0*/  @!P0 BRA `(.L_x_240) ;  /* 0xfffffffc00f08947 */ /* 0x002fea000383ffff */
[----:B------:R-:W-:Y:S05]  /*aef0*/  BRA `(.L_x_264) ;  /* 0xfffffff800087947 */ /* 0x000fea000383ffff */
.L_x_241:
[----:B0-----:R0:W1:Y:S02]  /*af00*/  SYNCS.PHASECHK.TRANS64.TRYWAIT P0, [R9+URZ], R4 ;  /* 0x00000004090075a7 */ /* 0x001064000800017f */
[----:B-1----:R-:W-:Y:S05]  /*af10*/  @!P0 NANOSLEEP.SYNCS 0x989680 ;  /* 0x009896800000895d */ /* 0x002fea0003900000 */
[----:B------:R-:W1:Y:S02]  /*af20*/  @!P0 SYNCS.PHASECHK.TRANS64 P0, [R9+URZ], R4 ;  /* 0x00000004090085a7 */ /* 0x000e64000800007f */
[----:B-1----:R-:W-:Y:S05]  /*af30*/  @!P0 BRA `(.L_x_241) ;  /* 0xfffffffc00f08947 */ /* 0x002fea000383ffff */
[----:B------:R-:W-:Y:S05]  /*af40*/  BRA `(.L_x_265) ;  /* 0xfffffff800187947 */ /* 0x000fea000383ffff */
.L_x_242:
[----:B0-----:R0:W1:Y:S02]  /*af50*/  SYNCS.PHASECHK.TRANS64.TRYWAIT P0, [R6+URZ], R5 ;  /* 0x00000005060075a7 */ /* 0x001064000800017f */
[----:B-1----:R-:W-:Y:S05]  /*af60*/  @!P0 NANOSLEEP.SYNCS 0x989680 ;  /* 0x009896800000895d */ /* 0x002fea0003900000 */
[----:B------:R-:W1:Y:S02]  /*af70*/  @!P0 SYNCS.PHASECHK.TRANS64 P0, [R6+URZ], R5 ;  /* 0x00000005060085a7 */ /* 0x000e64000800007f */
[----:B-1----:R-:W-:Y:S05]  /*af80*/  @!P0 BRA `(.L_x_242) ;  /* 0xfffffffc00f08947 */ /* 0x002fea000383ffff */
[----:B------:R-:W-:Y:S05]  /*af90*/  BRA `(.L_x_266) ;  /* 0xfffffff800207947 */ /* 0x000fea000383ffff */
.L_x_267:
[----:B------:R-:W-:-:S00]  /*afa0*/  BRA `(.L_x_267) ;  /* 0xfffffffc00fc7947 */ /* 0x000fc0000383ffff */
[----:B------:R-:W-:-:S00]  /*afb0*/  NOP ;  /* 0x0000000000007918 */ /* 0x000fc00000000000 */
        /* <DEDUP_REMOVED lines=12> */
.L_x_268:


//--------------------- .nv.global.init           --------------------------
	.section	.nv.global.init,"aw",@progbits
.nv.global.init:
	.type		$str$22,@object
	.size		$str$22,($str$23 - $str$22)
$str$22:
        /*0000*/ 	.byte	0x6b, 0x5f, 0x74, 0x69, 0x6c, 0x65, 0x5f, 0x63, 0x6f, 0x75, 0x6e, 0x74, 0x20, 0x3e, 0x3d, 0x20
        /*0010*/ 	.byte	0x31, 0x00
	.type		$str$23,@object
	.size		$str$23,(__unnamed_1 - $str$23)
$str$23:
        /*0012*/ 	.byte	0x2f, 0x74, 0x6d, 0x70, 0x2f, 0x63, 0x75, 0x74, 0x6c, 0x61, 0x73, 0x73, 0x5f, 0x73, 0x77, 0x65
        /*0022*/ 	.byte	0x65, 0x70, 0x5f, 0x73, 0x72, 0x63, 0x2f, 0x69, 0x6e, 0x63, 0x6c, 0x75, 0x64, 0x65, 0x2f, 0x63
        /*0032*/ 	.byte	0x75, 0x74, 0x6c, 0x61, 0x73, 0x73, 0x2f, 0x67, 0x65, 0x6d, 0x6d, 0x2f, 0x63, 0x6f, 0x6c, 0x6c
        /*0042*/ 	.byte	0x65, 0x63, 0x74, 0x69, 0x76, 0x65, 0x2f, 0x73, 0x6d, 0x39, 0x30, 0x5f, 0x6d, 0x6d, 0x61, 0x5f
        /*0052*/ 	.byte	0x74, 0x6d, 0x61, 0x5f, 0x67, 0x6d, 0x6d, 0x61, 0x5f, 0x73, 0x73, 0x5f, 0x77, 0x61, 0x72, 0x70
        /*0062*/ 	.byte	0x73, 0x70, 0x65, 0x63, 0x69, 0x61, 0x6c, 0x69, 0x7a, 0x65, 0x64, 0x2e, 0x68, 0x70, 0x70, 0x00
	.type		__unnamed_1,@object
	.size		__unnamed_1,(.L_0 - __unnamed_1)
__unnamed_1:
        /*0072*/ 	.byte	0x76, 0x6f, 0x69, 0x64, 0x20, 0x63, 0x75, 0x74, 0x6c, 0x61, 0x73, 0x73, 0x3a, 0x3a, 0x67, 0x65
        /* <DEDUP_REMOVED lines=179> */
        /*0bb2*/ 	.byte	0x6e, 0x74, 0x69, 0x74, 0x79, 0x5d, 0x00
.L_0:


//--------------------- .nv.shared._ZN7cutlass13device_kernelINS_4gemm6kernel13GemmUniversalIN4cute5tupleIJiiiiEEENS1_10collective13CollectiveMmaINS1_34MainloopSm90TmaGmmaWarpSpecializedILi15ENS5_IJNS4_1CILi1EEESB_SB_EEENS1_32KernelTmaWarpSpecializedPingpongEEENS5_IJNSA_ILi64EEENSA_ILi176EEENSA_ILi32EEEEEENS_6half_tENS5_IJlSB_lEEESJ_SK_NS4_8TiledMMAINS4_8MMA_AtomIJNS4_4SM904GMMA25MMA_64x16x16_F32F16F16_SSILNSO_5MajorE0ELSQ_0ELNSO_7ScaleInE1ELSR_1EEEEEENS4_6LayoutISC_NS5_IJNSA_ILi0EEESV_SV_EEEEENS5_IJNS4_10UnderscoreESY_SY_EEEEENS4_13SM90_TMA_LOADENS4_14ComposedLayoutINS4_7SwizzleILi2ELi4ELi3EEENS4_18smem_ptr_flag_bitsILi16EEENSU_INS5_IJNSA_ILi8EEESH_EEENS5_IJSH_SB_EEEEEEEvNS4_8identityES11_S1B_vS1C_EENS_8epilogue10collective6detail29Sm90TmaWarpSpecializedAdapterINS1F_15DefaultEpilogueISJ_SK_SK_NS1E_6thread17LinearCombinationISJ_Li1EffLNS1J_9ScaleType4KindE0ELNS_15FloatRoundStyleE2ESJ_EENS1_15EpilogueDefaultEEEEEvvEEEEvNT_6ParamsE --------------------------
	.section	.nv.shared._ZN7cutlass13device_kernelINS_4gemm6kernel13GemmUniversalIN4cute5tupleIJiiiiEEENS1_10collective13CollectiveMmaINS1_34MainloopSm90TmaGmmaWarpSpecializedILi15ENS5_IJNS4_1CILi1EEESB_SB_EEENS1_32KernelTmaWarpSpecializedPingpongEEENS5_IJNSA_ILi64EEENSA_ILi176EEENSA_ILi32EEEEEENS_6half_tENS5_IJlSB_lEEESJ_SK_NS4_8TiledMMAINS4_8MMA_AtomIJNS4_4SM904GMMA25MMA_64x16x16_F32F16F16_SSILNSO_5MajorE0ELSQ_0ELNSO_7ScaleInE1ELSR_1EEEEEENS4_6LayoutISC_NS5_IJNSA_ILi0EEESV_SV_EEEEENS5_IJNS4_10UnderscoreESY_SY_EEEEENS4_13SM90_TMA_LOADENS4_14ComposedLayoutINS4_7SwizzleILi2ELi4ELi3EEENS4_18smem_ptr_flag_bitsILi16EEENSU_INS5_IJNSA_ILi8EEESH_EEENS5_IJSH_SB_EEEEEEEvNS4_8identityES11_S1B_vS1C_EENS_8epilogue10collective6detail29Sm90TmaWarpSpecializedAdapterINS1F_15DefaultEpilogueISJ_SK_SK_NS1E_6thread17LinearCombinationISJ_Li1EffLNS1J_9ScaleType4KindE0ELNS_15FloatRoundStyleE2ESJ_EENS1_15EpilogueDefaultEEEEEvvEEEEvNT_6ParamsE,"aw",@nobits
	.sectionflags	@""
	.align	16
	.zero		1024


//--------------------- .nv.shared.reserved.0     --------------------------
	.section	.nv.shared.reserved.0,"aw",@nobits
	.weak		__nv_reservedSMEM_offset_0_alias
	.size		__nv_reservedSMEM_offset_0_alias, 0, 0
	.other		__nv_reservedSMEM_offset_0_alias,@"STO_CUDA_RESERVED_SHARED STV_DEFAULT"
__nv_reservedSMEM_offset_0_alias:
	.zero		0


//--------------------- .nv.global                --------------------------
	.section	.nv.global,"aw",@nobits
.nv.global:
	.type		_ZN39_INTERNAL_cbd97791_4_k_cu_5703586b_68214cute1_E,@object
	.size		_ZN39_INTERNAL_cbd97791_4_k_cu_5703586b_68214cute1_E,(_ZN39_INTERNAL_cbd97791_4_k_cu_5703586b_68214cuda3std3__45__cpo6cbeginE - _ZN39_INTERNAL_cbd97791_4_k_cu_5703586b_68214cute1_E)
_ZN39_INTERNAL_cbd97791_4_k_cu_5703586b_68214cute1_E:
	.zero		1
	.type		_ZN39_INTERNAL_cbd97791_4_k_cu_5703586b_68214cuda3std3__45__cpo6cbeginE,@object
	.size		_ZN39_INTERNAL_cbd97791_4_k_cu_5703586b_68214cuda3std3__45__cpo6cbeginE,(_ZN39_INTERNAL_cbd97791_4_k_cu_5703586b_68214cuda3std3__48in_placeE - _ZN39_INTERNAL_cbd97791_4_k_cu_5703586b_68214cuda3std3__45__cpo6cbeginE)
_ZN39_INTERNAL_cbd97791_4_k_cu_5703586b_68214cuda3std3__45__cpo6cbeginE:
	.zero		1
	.type		_ZN39_INTERNAL_cbd97791_4_k_cu_5703586b_68214cuda3std3__48in_placeE,@object
	.size		_ZN39_INTERNAL_cbd97791_4_k_cu_5703586b_68214cuda3std3__48in_placeE,(_ZN39_INTERNAL_cbd97791_4_k_cu_5703586b_68214cuda3std6ranges3__45__cpo9iter_moveE - _ZN39_INTERNAL_cbd97791_4_k_cu_5703586b_68214cuda3std3__48in_placeE)
_ZN39_INTERNAL_cbd97791_4_k_cu_5703586b_68214cuda3std3__48in_placeE:
	.zero		1
	.type		_ZN39_INTERNAL_cbd97791_4_k_cu_5703586b_68214cuda3std6ranges3__45__cpo9iter_moveE,@object
	.size		_ZN39_INTERNAL_cbd97791_4_k_cu_5703586b_68214cuda3std6ranges3__45__cpo9iter_moveE,(_ZN39_INTERNAL_cbd97791_4_k_cu_5703586b_68214cuda3std3__45__cpo5beginE - _ZN39_INTERNAL_cbd97791_4_k_cu_5703586b_68214cuda3std6ranges3__45__cpo9iter_moveE)
_ZN39_INTERNAL_cbd97791_4_k_cu_5703586b_68214cuda3std6ranges3__45__cpo9iter_moveE:
	.zero		1
	.type		_ZN39_INTERNAL_cbd97791_4_k_cu_5703586b_68214cuda3std3__45__cpo5beginE,@object
	.size		_ZN39_INTERNAL_cbd97791_4_k_cu_5703586b_68214cuda3std3__45__cpo5beginE,(_ZN39_INTERNAL_cbd97791_4_k_cu_5703586b_68214cuda3std3__441_GLOBAL__N__cbd97791_4_k_cu_5703586b_68216ignoreE - _ZN39_INTERNAL_cbd97791_4_k_cu_5703586b_68214cuda3std3__45__cpo5beginE)
_ZN39_INTERNAL_cbd97791_4_k_cu_5703586b_68214cuda3std3__45__cpo5beginE:
	.zero		1
	.type		_ZN39_INTERNAL_cbd97791_4_k_cu_5703586b_68214cuda3std3__441_GLOBAL__N__cbd97791_4_k_cu_5703586b_68216ignoreE,@object
	.size		_ZN39_INTERNAL_cbd97791_4_k_cu_5703586b_68214cuda3std3__441_GLOBAL__N__cbd97791_4_k_cu_5703586b_68216ignoreE,(_ZN39_INTERNAL_cbd97791_4_k_cu_5703586b_68214cute7productE - _ZN39_INTERNAL_cbd97791_4_k_cu_5703586b_68214cuda3std3__441_GLOBAL__N__cbd97791_4_k_cu_5703586b_68216ignoreE)
_ZN39_INTERNAL_cbd97791_4_k_cu_5703586b_68214cuda3std3__441_GLOBAL__N__cbd97791_4_k_cu_5703586b_68216ignoreE:
	.zero		1
	.type		_ZN39_INTERNAL_cbd97791_4_k_cu_5703586b_68214cute7productE,@object
	.size		_ZN39_INTERNAL_cbd97791_4_k_cu_5703586b_68214cute7productE,(_ZN39_INTERNAL_cbd97791_4_k_cu_5703586b_68214cuda3std3__45__cpo3endE - _ZN39_INTERNAL_cbd97791_4_k_cu_5703586b_68214cute7productE)
_ZN39_INTERNAL_cbd97791_4_k_cu_5703586b_68214cute7productE:
	.zero		1
	.type		_ZN39_INTERNAL_cbd97791_4_k_cu_5703586b_68214cuda3std3__45__cpo3endE,@object
	.size		_ZN39_INTERNAL_cbd97791_4_k_cu_5703586b_68214cuda3std3__45__cpo3endE,(_ZN39_INTERNAL_cbd97791_4_k_cu_5703586b_68214cuda3std3__419piecewise_constructE - _ZN39_INTERNAL_cbd97791_4_k_cu_5703586b_68214cuda3std3__45__cpo3endE)
_ZN39_INTERNAL_cbd97791_4_k_cu_5703586b_68214cuda3std3__45__cpo3endE:
	.zero		1
	.type		_ZN39_INTERNAL_cbd97791_4_k_cu_5703586b_68214cuda3std3__419piecewise_constructE,@object
	.size		_ZN39_INTERNAL_cbd97791_4_k_cu_5703586b_68214cuda3std3__419piecewise_constructE,(_ZN39_INTERNAL_cbd97791_4_k_cu_5703586b_68214cuda3std3__45__cpo4cendE - _ZN39_INTERNAL_cbd97791_4_k_cu_5703586b_68214cuda3std3__419piecewise_constructE)
_ZN39_INTERNAL_cbd97791_4_k_cu_5703586b_68214cuda3std3__419piecewise_constructE:
	.zero		1
	.type		_ZN39_INTERNAL_cbd97791_4_k_cu_5703586b_68214cuda3std3__45__cpo4cendE,@object
	.size		_ZN39_INTERNAL_cbd97791_4_k_cu_5703586b_68214cuda3std3__45__cpo4cendE,(_ZN39_INTERNAL_cbd97791_4_k_cu_5703586b_68214cuda3std6ranges3__45__cpo4swapE - _ZN39_INTERNAL_cbd97791_4_k_cu_5703586b_68214cuda3std3__45__cpo4cendE)
_ZN39_INTERNAL_cbd97791_4_k_cu_5703586b_68214cuda3std3__45__cpo4cendE:
	.zero		1
	.type		_ZN39_INTERNAL_cbd97791_4_k_cu_5703586b_68214cuda3std6ranges3__45__cpo4swapE,@object
	.size		_ZN39_INTERNAL_cbd97791_4_k_cu_5703586b_68214cuda3std6ranges3__45__cpo4swapE,(.L_8 - _ZN39_INTERNAL_cbd97791_4_k_cu_5703586b_68214cuda3std6ranges3__45__cpo4swapE)
_ZN39_INTERNAL_cbd97791_4_k_cu_5703586b_68214cuda3std6ranges3__45__cpo4swapE:
	.zero		1
.L_8:


//--------------------- .nv.constant0._ZN7cutlass13device_kernelINS_4gemm6kernel13GemmUniversalIN4cute5tupleIJiiiiEEENS1_10collective13CollectiveMmaINS1_34MainloopSm90TmaGmmaWarpSpecializedILi15ENS5_IJNS4_1CILi1EEESB_SB_EEENS1_32KernelTmaWarpSpecializedPingpongEEENS5_IJNSA_ILi64EEENSA_ILi176EEENSA_ILi32EEEEEENS_6half_tENS5_IJlSB_lEEESJ_SK_NS4_8TiledMMAINS4_8MMA_AtomIJNS4_4SM904GMMA25MMA_64x16x16_F32F16F16_SSILNSO_5MajorE0ELSQ_0ELNSO_7ScaleInE1ELSR_1EEEEEENS4_6LayoutISC_NS5_IJNSA_ILi0EEESV_SV_EEEEENS5_IJNS4_10UnderscoreESY_SY_EEEEENS4_13SM90_TMA_LOADENS4_14ComposedLayoutINS4_7SwizzleILi2ELi4ELi3EEENS4_18smem_ptr_flag_bitsILi16EEENSU_INS5_IJNSA_ILi8EEESH_EEENS5_IJSH_SB_EEEEEEEvNS4_8identityES11_S1B_vS1C_EENS_8epilogue10collective6detail29Sm90TmaWarpSpecializedAdapterINS1F_15DefaultEpilogueISJ_SK_SK_NS1E_6thread17LinearCombinationISJ_Li1EffLNS1J_9ScaleType4KindE0ELNS_15FloatRoundStyleE2ESJ_EENS1_15EpilogueDefaultEEEEEvvEEEEvNT_6ParamsE --------------------------
	.section	.nv.constant0._ZN7cutlass13device_kernelINS_4gemm6kernel13GemmUniversalIN4cute5tupleIJiiiiEEENS1_10collective13CollectiveMmaINS1_34MainloopSm90TmaGmmaWarpSpecializedILi15ENS5_IJNS4_1CILi1EEESB_SB_EEENS1_32KernelTmaWarpSpecializedPingpongEEENS5_IJNSA_ILi64EEENSA_ILi176EEENSA_ILi32EEEEEENS_6half_tENS5_IJlSB_lEEESJ_SK_NS4_8TiledMMAINS4_8MMA_AtomIJNS4_4SM904GMMA25MMA_64x16x16_F32F16F16_SSILNSO_5MajorE0ELSQ_0ELNSO_7ScaleInE1ELSR_1EEEEEENS4_6LayoutISC_NS5_IJNSA_ILi0EEESV_SV_EEEEENS5_IJNS4_10UnderscoreESY_SY_EEEEENS4_13SM90_TMA_LOADENS4_14ComposedLayoutINS4_7SwizzleILi2ELi4ELi3EEENS4_18smem_ptr_flag_bitsILi16EEENSU_INS5_IJNSA_ILi8EEESH_EEENS5_IJSH_SB_EEEEEEEvNS4_8identityES11_S1B_vS1C_EENS_8epilogue10collective6detail29Sm90TmaWarpSpecializedAdapterINS1F_15DefaultEpilogueISJ_SK_SK_NS1E_6thread17LinearCombinationISJ_Li1EffLNS1J_9ScaleType4KindE0ELNS_15FloatRoundStyleE2ESJ_EENS1_15EpilogueDefaultEEEEEvvEEEEvNT_6ParamsE,"a",@progbits
	.sectionflags	@""
	.align	4
.nv.constant0._ZN7cutlass13device_kernelINS_4gemm6kernel13GemmUniversalIN4cute5tupleIJiiiiEEENS1_10collective13CollectiveMmaINS1_34MainloopSm90TmaGmmaWarpSpecializedILi15ENS5_IJNS4_1CILi1EEESB_SB_EEENS1_32KernelTmaWarpSpecializedPingpongEEENS5_IJNSA_ILi64EEENSA_ILi176EEENSA_ILi32EEEEEENS_6half_tENS5_IJlSB_lEEESJ_SK_NS4_8TiledMMAINS4_8MMA_AtomIJNS4_4SM904GMMA25MMA_64x16x16_F32F16F16_SSILNSO_5MajorE0ELSQ_0ELNSO_7ScaleInE1ELSR_1EEEEEENS4_6LayoutISC_NS5_IJNSA_ILi0EEESV_SV_EEEEENS5_IJNS4_10UnderscoreESY_SY_EEEEENS4_13SM90_TMA_LOADENS4_14ComposedLayoutINS4_7SwizzleILi2ELi4ELi3EEENS4_18smem_ptr_flag_bitsILi16EEENSU_INS5_IJNSA_ILi8EEESH_EEENS5_IJSH_SB_EEEEEEEvNS4_8identityES11_S1B_vS1C_EENS_8epilogue10collective6detail29Sm90TmaWarpSpecializedAdapterINS1F_15DefaultEpilogueISJ_SK_SK_NS1E_6thread17LinearCombinationISJ_Li1EffLNS1J_9ScaleType4KindE0ELNS_15FloatRoundStyleE2ESJ_EENS1_15EpilogueDefaultEEEEEvvEEEEvNT_6ParamsE:
	.zero		1664


//--------------------- SYMBOLS --------------------------

	.type		.nv.reservedSmem.offset0,@object
	.size		.nv.reservedSmem.offset0,0x4
	.type		__assertfail,@function
